//
// Generated by NVIDIA NVVM Compiler
//
// Compiler Build ID: CL-36424714
// Cuda compilation tools, release 13.0, V13.0.88
// Based on NVVM 20.0.0
//

.version 9.0
.target sm_100
.address_size 64

	// .globl	_Z17left_to_rightpassPhS_ii
// _ZZ17left_to_rightpassPhS_iiE7rowdata has been demoted
// _ZZ17left_to_rightpassPhS_iiE13rowdataresult has been demoted
// _ZZ17right_to_leftpassPhS_iiE7rowdata has been demoted
// _ZZ17right_to_leftpassPhS_iiE13rowdataresult has been demoted
// _ZZ14up_to_downscanPhS_iiE7coldata has been demoted
// _ZZ14up_to_downscanPhS_iiE13coldataresult has been demoted
// _ZZ14down_to_upscanPhS_iiE7coldata has been demoted
// _ZZ14down_to_upscanPhS_iiE13coldataresult has been demoted

.visible .entry _Z17left_to_rightpassPhS_ii(
	.param .u64 .ptr .align 1 _Z17left_to_rightpassPhS_ii_param_0,
	.param .u64 .ptr .align 1 _Z17left_to_rightpassPhS_ii_param_1,
	.param .u32 _Z17left_to_rightpassPhS_ii_param_2,
	.param .u32 _Z17left_to_rightpassPhS_ii_param_3
)
{
	.reg .pred 	%p<31>;
	.reg .b16 	%rs<48>;
	.reg .b32 	%r<66>;
	.reg .b64 	%rd<9>;
	// demoted variable
	.shared .align 1 .b8 _ZZ17left_to_rightpassPhS_iiE7rowdata[500];
	// demoted variable
	.shared .align 1 .b8 _ZZ17left_to_rightpassPhS_iiE13rowdataresult[500];
	ld.param.u64 	%rd3, [_Z17left_to_rightpassPhS_ii_param_0];
	ld.param.u64 	%rd4, [_Z17left_to_rightpassPhS_ii_param_1];
	ld.param.u32 	%r32, [_Z17left_to_rightpassPhS_ii_param_2];
	mov.u32 	%r65, %tid.x;
	setp.ge.s32 	%p1, %r65, %r32;
	@%p1 bra 	$L__BB0_3;
	mov.u32 	%r33, %ctaid.y;
	mul.lo.s32 	%r2, %r32, %r33;
	mov.u32 	%r3, %ntid.x;
	cvta.to.global.u64 	%rd1, %rd3;
	mov.u32 	%r35, _ZZ17left_to_rightpassPhS_iiE7rowdata;
	mov.u32 	%r57, %r65;
$L__BB0_2:
	add.s32 	%r34, %r57, %r2;
	cvt.s64.s32 	%rd5, %r34;
	add.s64 	%rd6, %rd1, %rd5;
	ld.global.u8 	%rs16, [%rd6];
	add.s32 	%r36, %r35, %r57;
	st.shared.u8 	[%r36], %rs16;
	add.s32 	%r57, %r57, %r3;
	setp.lt.s32 	%p2, %r57, %r32;
	@%p2 bra 	$L__BB0_2;
$L__BB0_3:
	bar.sync 	0;
	setp.ne.s32 	%p3, %r65, 0;
	setp.eq.s32 	%p4, %r32, 1;
	or.pred  	%p5, %p3, %p4;
	@%p5 bra 	$L__BB0_45;
	add.s32 	%r6, %r32, -1;
	add.s32 	%r38, %r32, -2;
	and.b32  	%r7, %r6, 7;
	setp.lt.u32 	%p6, %r38, 7;
	mov.b32 	%r63, 1;
	@%p6 bra 	$L__BB0_24;
	mov.u32 	%r42, _ZZ17left_to_rightpassPhS_iiE13rowdataresult;
	add.s32 	%r59, %r42, 4;
	and.b32  	%r43, %r6, -8;
	neg.s32 	%r61, %r43;
	mov.u32 	%r60, _ZZ17left_to_rightpassPhS_iiE7rowdata;
	mov.b32 	%r58, 4;
$L__BB0_6:
	.pragma "nounroll";
	ld.shared.u8 	%rs1, [%r60+1];
	setp.eq.s16 	%p7, %rs1, 0;
	@%p7 bra 	$L__BB0_8;
	ld.shared.u8 	%rs17, [%r59+-4];
	add.s16 	%rs18, %rs17, %rs1;
	st.shared.u8 	[%r59+-3], %rs18;
$L__BB0_8:
	ld.shared.u8 	%rs2, [%r60+2];
	setp.eq.s16 	%p8, %rs2, 0;
	@%p8 bra 	$L__BB0_10;
	ld.shared.u8 	%rs19, [%r59+-3];
	add.s16 	%rs20, %rs19, %rs2;
	st.shared.u8 	[%r59+-2], %rs20;
$L__BB0_10:
	ld.shared.u8 	%rs3, [%r60+3];
	setp.eq.s16 	%p9, %rs3, 0;
	@%p9 bra 	$L__BB0_12;
	ld.shared.u8 	%rs21, [%r59+-2];
	add.s16 	%rs22, %rs21, %rs3;
	st.shared.u8 	[%r59+-1], %rs22;
$L__BB0_12:
	ld.shared.u8 	%rs4, [%r60+4];
	setp.eq.s16 	%p10, %rs4, 0;
	@%p10 bra 	$L__BB0_14;
	ld.shared.u8 	%rs23, [%r59+-1];
	add.s16 	%rs24, %rs23, %rs4;
	st.shared.u8 	[%r59], %rs24;
$L__BB0_14:
	ld.shared.u8 	%rs5, [%r60+5];
	setp.eq.s16 	%p11, %rs5, 0;
	@%p11 bra 	$L__BB0_16;
	ld.shared.u8 	%rs25, [%r59];
	add.s16 	%rs26, %rs25, %rs5;
	st.shared.u8 	[%r59+1], %rs26;
$L__BB0_16:
	ld.shared.u8 	%rs6, [%r60+6];
	setp.eq.s16 	%p12, %rs6, 0;
	@%p12 bra 	$L__BB0_18;
	ld.shared.u8 	%rs27, [%r59+1];
	add.s16 	%rs28, %rs27, %rs6;
	st.shared.u8 	[%r59+2], %rs28;
$L__BB0_18:
	ld.shared.u8 	%rs7, [%r60+7];
	setp.eq.s16 	%p13, %rs7, 0;
	@%p13 bra 	$L__BB0_20;
	ld.shared.u8 	%rs29, [%r59+2];
	add.s16 	%rs30, %rs29, %rs7;
	st.shared.u8 	[%r59+3], %rs30;
$L__BB0_20:
	add.s32 	%r13, %r60, 8;
	ld.shared.u8 	%rs8, [%r60+8];
	setp.eq.s16 	%p14, %rs8, 0;
	@%p14 bra 	$L__BB0_22;
	ld.shared.u8 	%rs31, [%r59+3];
	add.s16 	%rs32, %rs31, %rs8;
	st.shared.u8 	[%r59+4], %rs32;
$L__BB0_22:
	add.s32 	%r61, %r61, 8;
	add.s32 	%r59, %r59, 8;
	add.s32 	%r58, %r58, 8;
	setp.ne.s32 	%p15, %r61, 0;
	mov.u32 	%r60, %r13;
	@%p15 bra 	$L__BB0_6;
	add.s32 	%r63, %r58, -3;
$L__BB0_24:
	setp.eq.s32 	%p16, %r7, 0;
	@%p16 bra 	$L__BB0_45;
	and.b32  	%r19, %r6, 3;
	setp.lt.u32 	%p17, %r7, 4;
	@%p17 bra 	$L__BB0_35;
	mov.u32 	%r44, _ZZ17left_to_rightpassPhS_iiE7rowdata;
	add.s32 	%r20, %r44, %r63;
	ld.shared.u8 	%rs9, [%r20];
	setp.eq.s16 	%p18, %rs9, 0;
	mov.u32 	%r45, _ZZ17left_to_rightpassPhS_iiE13rowdataresult;
	add.s32 	%r21, %r45, %r63;
	@%p18 bra 	$L__BB0_28;
	ld.shared.u8 	%rs33, [%r21+-1];
	add.s16 	%rs34, %rs33, %rs9;
	st.shared.u8 	[%r21], %rs34;
$L__BB0_28:
	ld.shared.u8 	%rs10, [%r20+1];
	setp.eq.s16 	%p19, %rs10, 0;
	@%p19 bra 	$L__BB0_30;
	ld.shared.u8 	%rs35, [%r21];
	add.s16 	%rs36, %rs35, %rs10;
	st.shared.u8 	[%r21+1], %rs36;
$L__BB0_30:
	ld.shared.u8 	%rs11, [%r20+2];
	setp.eq.s16 	%p20, %rs11, 0;
	@%p20 bra 	$L__BB0_32;
	ld.shared.u8 	%rs37, [%r21+1];
	add.s16 	%rs38, %rs37, %rs11;
	st.shared.u8 	[%r21+2], %rs38;
$L__BB0_32:
	ld.shared.u8 	%rs12, [%r20+3];
	setp.eq.s16 	%p21, %rs12, 0;
	@%p21 bra 	$L__BB0_34;
	ld.shared.u8 	%rs39, [%r21+2];
	add.s16 	%rs40, %rs39, %rs12;
	st.shared.u8 	[%r21+3], %rs40;
$L__BB0_34:
	add.s32 	%r63, %r63, 4;
$L__BB0_35:
	setp.eq.s32 	%p22, %r19, 0;
	@%p22 bra 	$L__BB0_45;
	setp.eq.s32 	%p23, %r19, 1;
	@%p23 bra 	$L__BB0_42;
	mov.u32 	%r46, _ZZ17left_to_rightpassPhS_iiE7rowdata;
	add.s32 	%r24, %r46, %r63;
	ld.shared.u8 	%rs13, [%r24];
	setp.eq.s16 	%p24, %rs13, 0;
	mov.u32 	%r47, _ZZ17left_to_rightpassPhS_iiE13rowdataresult;
	add.s32 	%r25, %r47, %r63;
	@%p24 bra 	$L__BB0_39;
	ld.shared.u8 	%rs41, [%r25+-1];
	add.s16 	%rs42, %rs41, %rs13;
	st.shared.u8 	[%r25], %rs42;
$L__BB0_39:
	ld.shared.u8 	%rs14, [%r24+1];
	setp.eq.s16 	%p25, %rs14, 0;
	@%p25 bra 	$L__BB0_41;
	ld.shared.u8 	%rs43, [%r25];
	add.s16 	%rs44, %rs43, %rs14;
	st.shared.u8 	[%r25+1], %rs44;
$L__BB0_41:
	add.s32 	%r63, %r63, 2;
$L__BB0_42:
	and.b32  	%r48, %r6, 1;
	setp.eq.b32 	%p26, %r48, 1;
	not.pred 	%p27, %p26;
	@%p27 bra 	$L__BB0_45;
	mov.u32 	%r49, _ZZ17left_to_rightpassPhS_iiE7rowdata;
	add.s32 	%r50, %r49, %r63;
	ld.shared.u8 	%rs15, [%r50];
	setp.eq.s16 	%p28, %rs15, 0;
	@%p28 bra 	$L__BB0_45;
	mov.u32 	%r51, _ZZ17left_to_rightpassPhS_iiE13rowdataresult;
	add.s32 	%r52, %r51, %r63;
	ld.shared.u8 	%rs45, [%r52+-1];
	add.s16 	%rs46, %rs45, %rs15;
	st.shared.u8 	[%r52], %rs46;
$L__BB0_45:
	setp.ge.s32 	%p29, %r65, %r32;
	bar.sync 	0;
	@%p29 bra 	$L__BB0_48;
	mov.u32 	%r53, %ctaid.y;
	mul.lo.s32 	%r28, %r32, %r53;
	mov.u32 	%r29, %ntid.x;
	cvta.to.global.u64 	%rd2, %rd4;
	mov.u32 	%r55, _ZZ17left_to_rightpassPhS_iiE13rowdataresult;
$L__BB0_47:
	add.s32 	%r54, %r65, %r28;
	add.s32 	%r56, %r55, %r65;
	ld.shared.u8 	%rs47, [%r56];
	cvt.s64.s32 	%rd7, %r54;
	add.s64 	%rd8, %rd2, %rd7;
	st.global.u8 	[%rd8], %rs47;
	add.s32 	%r65, %r65, %r29;
	setp.lt.s32 	%p30, %r65, %r32;
	@%p30 bra 	$L__BB0_47;
$L__BB0_48:
	ret;

}
	// .globl	_Z17right_to_leftpassPhS_ii
.visible .entry _Z17right_to_leftpassPhS_ii(
	.param .u64 .ptr .align 1 _Z17right_to_leftpassPhS_ii_param_0,
	.param .u64 .ptr .align 1 _Z17right_to_leftpassPhS_ii_param_1,
	.param .u32 _Z17right_to_leftpassPhS_ii_param_2,
	.param .u32 _Z17right_to_leftpassPhS_ii_param_3
)
{
	.reg .pred 	%p<31>;
	.reg .b16 	%rs<48>;
	.reg .b32 	%r<70>;
	.reg .b64 	%rd<9>;
	// demoted variable
	.shared .align 1 .b8 _ZZ17right_to_leftpassPhS_iiE7rowdata[500];
	// demoted variable
	.shared .align 1 .b8 _ZZ17right_to_leftpassPhS_iiE13rowdataresult[500];
	ld.param.u64 	%rd3, [_Z17right_to_leftpassPhS_ii_param_0];
	ld.param.u64 	%rd4, [_Z17right_to_leftpassPhS_ii_param_1];
	ld.param.u32 	%r32, [_Z17right_to_leftpassPhS_ii_param_2];
	mov.u32 	%r69, %tid.x;
	setp.ge.s32 	%p1, %r69, %r32;
	@%p1 bra 	$L__BB1_3;
	mov.u32 	%r33, %ctaid.y;
	mul.lo.s32 	%r2, %r32, %r33;
	mov.u32 	%r3, %ntid.x;
	cvta.to.global.u64 	%rd1, %rd3;
	mov.u32 	%r37, _ZZ17right_to_leftpassPhS_iiE7rowdata;
	mov.u32 	%r61, %r69;
$L__BB1_2:
	add.s32 	%r34, %r61, %r2;
	cvt.s64.s32 	%rd5, %r34;
	add.s64 	%rd6, %rd1, %rd5;
	ld.global.u8 	%rs16, [%rd6];
	not.b32 	%r35, %r61;
	add.s32 	%r36, %r32, %r35;
	add.s32 	%r38, %r37, %r36;
	st.shared.u8 	[%r38], %rs16;
	add.s32 	%r61, %r61, %r3;
	setp.lt.s32 	%p2, %r61, %r32;
	@%p2 bra 	$L__BB1_2;
$L__BB1_3:
	bar.sync 	0;
	setp.ne.s32 	%p3, %r69, 0;
	setp.eq.s32 	%p4, %r32, 1;
	or.pred  	%p5, %p3, %p4;
	@%p5 bra 	$L__BB1_45;
	add.s32 	%r6, %r32, -1;
	add.s32 	%r40, %r32, -2;
	and.b32  	%r7, %r6, 7;
	setp.lt.u32 	%p6, %r40, 7;
	mov.b32 	%r67, 1;
	@%p6 bra 	$L__BB1_24;
	mov.u32 	%r44, _ZZ17right_to_leftpassPhS_iiE13rowdataresult;
	add.s32 	%r63, %r44, 4;
	and.b32  	%r45, %r6, -8;
	neg.s32 	%r65, %r45;
	mov.u32 	%r64, _ZZ17right_to_leftpassPhS_iiE7rowdata;
	mov.b32 	%r62, 4;
$L__BB1_6:
	.pragma "nounroll";
	ld.shared.u8 	%rs1, [%r64+1];
	setp.eq.s16 	%p7, %rs1, 0;
	@%p7 bra 	$L__BB1_8;
	ld.shared.u8 	%rs17, [%r63+-4];
	add.s16 	%rs18, %rs17, %rs1;
	st.shared.u8 	[%r63+-3], %rs18;
$L__BB1_8:
	ld.shared.u8 	%rs2, [%r64+2];
	setp.eq.s16 	%p8, %rs2, 0;
	@%p8 bra 	$L__BB1_10;
	ld.shared.u8 	%rs19, [%r63+-3];
	add.s16 	%rs20, %rs19, %rs2;
	st.shared.u8 	[%r63+-2], %rs20;
$L__BB1_10:
	ld.shared.u8 	%rs3, [%r64+3];
	setp.eq.s16 	%p9, %rs3, 0;
	@%p9 bra 	$L__BB1_12;
	ld.shared.u8 	%rs21, [%r63+-2];
	add.s16 	%rs22, %rs21, %rs3;
	st.shared.u8 	[%r63+-1], %rs22;
$L__BB1_12:
	ld.shared.u8 	%rs4, [%r64+4];
	setp.eq.s16 	%p10, %rs4, 0;
	@%p10 bra 	$L__BB1_14;
	ld.shared.u8 	%rs23, [%r63+-1];
	add.s16 	%rs24, %rs23, %rs4;
	st.shared.u8 	[%r63], %rs24;
$L__BB1_14:
	ld.shared.u8 	%rs5, [%r64+5];
	setp.eq.s16 	%p11, %rs5, 0;
	@%p11 bra 	$L__BB1_16;
	ld.shared.u8 	%rs25, [%r63];
	add.s16 	%rs26, %rs25, %rs5;
	st.shared.u8 	[%r63+1], %rs26;
$L__BB1_16:
	ld.shared.u8 	%rs6, [%r64+6];
	setp.eq.s16 	%p12, %rs6, 0;
	@%p12 bra 	$L__BB1_18;
	ld.shared.u8 	%rs27, [%r63+1];
	add.s16 	%rs28, %rs27, %rs6;
	st.shared.u8 	[%r63+2], %rs28;
$L__BB1_18:
	ld.shared.u8 	%rs7, [%r64+7];
	setp.eq.s16 	%p13, %rs7, 0;
	@%p13 bra 	$L__BB1_20;
	ld.shared.u8 	%rs29, [%r63+2];
	add.s16 	%rs30, %rs29, %rs7;
	st.shared.u8 	[%r63+3], %rs30;
$L__BB1_20:
	add.s32 	%r13, %r64, 8;
	ld.shared.u8 	%rs8, [%r64+8];
	setp.eq.s16 	%p14, %rs8, 0;
	@%p14 bra 	$L__BB1_22;
	ld.shared.u8 	%rs31, [%r63+3];
	add.s16 	%rs32, %rs31, %rs8;
	st.shared.u8 	[%r63+4], %rs32;
$L__BB1_22:
	add.s32 	%r65, %r65, 8;
	add.s32 	%r63, %r63, 8;
	add.s32 	%r62, %r62, 8;
	setp.ne.s32 	%p15, %r65, 0;
	mov.u32 	%r64, %r13;
	@%p15 bra 	$L__BB1_6;
	add.s32 	%r67, %r62, -3;
$L__BB1_24:
	setp.eq.s32 	%p16, %r7, 0;
	@%p16 bra 	$L__BB1_45;
	and.b32  	%r19, %r6, 3;
	setp.lt.u32 	%p17, %r7, 4;
	@%p17 bra 	$L__BB1_35;
	mov.u32 	%r46, _ZZ17right_to_leftpassPhS_iiE7rowdata;
	add.s32 	%r20, %r46, %r67;
	ld.shared.u8 	%rs9, [%r20];
	setp.eq.s16 	%p18, %rs9, 0;
	mov.u32 	%r47, _ZZ17right_to_leftpassPhS_iiE13rowdataresult;
	add.s32 	%r21, %r47, %r67;
	@%p18 bra 	$L__BB1_28;
	ld.shared.u8 	%rs33, [%r21+-1];
	add.s16 	%rs34, %rs33, %rs9;
	st.shared.u8 	[%r21], %rs34;
$L__BB1_28:
	ld.shared.u8 	%rs10, [%r20+1];
	setp.eq.s16 	%p19, %rs10, 0;
	@%p19 bra 	$L__BB1_30;
	ld.shared.u8 	%rs35, [%r21];
	add.s16 	%rs36, %rs35, %rs10;
	st.shared.u8 	[%r21+1], %rs36;
$L__BB1_30:
	ld.shared.u8 	%rs11, [%r20+2];
	setp.eq.s16 	%p20, %rs11, 0;
	@%p20 bra 	$L__BB1_32;
	ld.shared.u8 	%rs37, [%r21+1];
	add.s16 	%rs38, %rs37, %rs11;
	st.shared.u8 	[%r21+2], %rs38;
$L__BB1_32:
	ld.shared.u8 	%rs12, [%r20+3];
	setp.eq.s16 	%p21, %rs12, 0;
	@%p21 bra 	$L__BB1_34;
	ld.shared.u8 	%rs39, [%r21+2];
	add.s16 	%rs40, %rs39, %rs12;
	st.shared.u8 	[%r21+3], %rs40;
$L__BB1_34:
	add.s32 	%r67, %r67, 4;
$L__BB1_35:
	setp.eq.s32 	%p22, %r19, 0;
	@%p22 bra 	$L__BB1_45;
	setp.eq.s32 	%p23, %r19, 1;
	@%p23 bra 	$L__BB1_42;
	mov.u32 	%r48, _ZZ17right_to_leftpassPhS_iiE7rowdata;
	add.s32 	%r24, %r48, %r67;
	ld.shared.u8 	%rs13, [%r24];
	setp.eq.s16 	%p24, %rs13, 0;
	mov.u32 	%r49, _ZZ17right_to_leftpassPhS_iiE13rowdataresult;
	add.s32 	%r25, %r49, %r67;
	@%p24 bra 	$L__BB1_39;
	ld.shared.u8 	%rs41, [%r25+-1];
	add.s16 	%rs42, %rs41, %rs13;
	st.shared.u8 	[%r25], %rs42;
$L__BB1_39:
	ld.shared.u8 	%rs14, [%r24+1];
	setp.eq.s16 	%p25, %rs14, 0;
	@%p25 bra 	$L__BB1_41;
	ld.shared.u8 	%rs43, [%r25];
	add.s16 	%rs44, %rs43, %rs14;
	st.shared.u8 	[%r25+1], %rs44;
$L__BB1_41:
	add.s32 	%r67, %r67, 2;
$L__BB1_42:
	and.b32  	%r50, %r6, 1;
	setp.eq.b32 	%p26, %r50, 1;
	not.pred 	%p27, %p26;
	@%p27 bra 	$L__BB1_45;
	mov.u32 	%r51, _ZZ17right_to_leftpassPhS_iiE7rowdata;
	add.s32 	%r52, %r51, %r67;
	ld.shared.u8 	%rs15, [%r52];
	setp.eq.s16 	%p28, %rs15, 0;
	@%p28 bra 	$L__BB1_45;
	mov.u32 	%r53, _ZZ17right_to_leftpassPhS_iiE13rowdataresult;
	add.s32 	%r54, %r53, %r67;
	ld.shared.u8 	%rs45, [%r54+-1];
	add.s16 	%rs46, %rs45, %rs15;
	st.shared.u8 	[%r54], %rs46;
$L__BB1_45:
	setp.ge.s32 	%p29, %r69, %r32;
	bar.sync 	0;
	@%p29 bra 	$L__BB1_48;
	mov.u32 	%r55, %ctaid.y;
	mul.lo.s32 	%r28, %r32, %r55;
	mov.u32 	%r29, %ntid.x;
	cvta.to.global.u64 	%rd2, %rd4;
	mov.u32 	%r59, _ZZ17right_to_leftpassPhS_iiE13rowdataresult;
$L__BB1_47:
	add.s32 	%r56, %r69, %r28;
	not.b32 	%r57, %r69;
	add.s32 	%r58, %r32, %r57;
	add.s32 	%r60, %r59, %r58;
	ld.shared.u8 	%rs47, [%r60];
	cvt.s64.s32 	%rd7, %r56;
	add.s64 	%rd8, %rd2, %rd7;
	st.global.u8 	[%rd8], %rs47;
	add.s32 	%r69, %r69, %r29;
	setp.lt.s32 	%p30, %r69, %r32;
	@%p30 bra 	$L__BB1_47;
$L__BB1_48:
	ret;

}
	// .globl	_Z14up_to_downscanPhS_ii
.visible .entry _Z14up_to_downscanPhS_ii(
	.param .u64 .ptr .align 1 _Z14up_to_downscanPhS_ii_param_0,
	.param .u64 .ptr .align 1 _Z14up_to_downscanPhS_ii_param_1,
	.param .u32 _Z14up_to_downscanPhS_ii_param_2,
	.param .u32 _Z14up_to_downscanPhS_ii_param_3
)
{
	.reg .pred 	%p<27>;
	.reg .b16 	%rs<48>;
	.reg .b32 	%r<58>;
	.reg .b64 	%rd<9>;
	// demoted variable
	.shared .align 1 .b8 _ZZ14up_to_downscanPhS_iiE7coldata[1216];
	// demoted variable
	.shared .align 1 .b8 _ZZ14up_to_downscanPhS_iiE13coldataresult[1216];
	ld.param.u64 	%rd2, [_Z14up_to_downscanPhS_ii_param_0];
	ld.param.u64 	%rd1, [_Z14up_to_downscanPhS_ii_param_1];
	ld.param.u32 	%r26, [_Z14up_to_downscanPhS_ii_param_2];
	ld.param.u32 	%r25, [_Z14up_to_downscanPhS_ii_param_3];
	cvta.to.global.u64 	%rd3, %rd2;
	mov.u32 	%r27, %ctaid.y;
	mov.u32 	%r28, %nctaid.x;
	mov.u32 	%r29, %ctaid.x;
	mad.lo.s32 	%r30, %r27, %r28, %r29;
	mov.u32 	%r1, %tid.x;
	mad.lo.s32 	%r2, %r26, %r1, %r30;
	cvt.s64.s32 	%rd4, %r2;
	add.s64 	%rd5, %rd3, %rd4;
	ld.global.u8 	%rs16, [%rd5];
	mov.u32 	%r53, _ZZ14up_to_downscanPhS_iiE7coldata;
	add.s32 	%r32, %r53, %r1;
	st.shared.u8 	[%r32], %rs16;
	bar.sync 	0;
	setp.ne.s32 	%p1, %r1, 0;
	setp.eq.s32 	%p2, %r25, 1;
	or.pred  	%p3, %p1, %p2;
	@%p3 bra 	$L__BB2_42;
	add.s32 	%r3, %r25, -1;
	add.s32 	%r34, %r25, -2;
	and.b32  	%r4, %r3, 7;
	setp.lt.u32 	%p4, %r34, 7;
	mov.b32 	%r56, 1;
	@%p4 bra 	$L__BB2_21;
	mov.u32 	%r38, _ZZ14up_to_downscanPhS_iiE13coldataresult;
	add.s32 	%r52, %r38, 4;
	and.b32  	%r39, %r3, -8;
	neg.s32 	%r54, %r39;
	mov.b32 	%r51, 4;
$L__BB2_3:
	.pragma "nounroll";
	ld.shared.u8 	%rs1, [%r53+1];
	setp.eq.s16 	%p5, %rs1, 0;
	@%p5 bra 	$L__BB2_5;
	ld.shared.u8 	%rs17, [%r52+-4];
	add.s16 	%rs18, %rs17, %rs1;
	st.shared.u8 	[%r52+-3], %rs18;
$L__BB2_5:
	ld.shared.u8 	%rs2, [%r53+2];
	setp.eq.s16 	%p6, %rs2, 0;
	@%p6 bra 	$L__BB2_7;
	ld.shared.u8 	%rs19, [%r52+-3];
	add.s16 	%rs20, %rs19, %rs2;
	st.shared.u8 	[%r52+-2], %rs20;
$L__BB2_7:
	ld.shared.u8 	%rs3, [%r53+3];
	setp.eq.s16 	%p7, %rs3, 0;
	@%p7 bra 	$L__BB2_9;
	ld.shared.u8 	%rs21, [%r52+-2];
	add.s16 	%rs22, %rs21, %rs3;
	st.shared.u8 	[%r52+-1], %rs22;
$L__BB2_9:
	ld.shared.u8 	%rs4, [%r53+4];
	setp.eq.s16 	%p8, %rs4, 0;
	@%p8 bra 	$L__BB2_11;
	ld.shared.u8 	%rs23, [%r52+-1];
	add.s16 	%rs24, %rs23, %rs4;
	st.shared.u8 	[%r52], %rs24;
$L__BB2_11:
	ld.shared.u8 	%rs5, [%r53+5];
	setp.eq.s16 	%p9, %rs5, 0;
	@%p9 bra 	$L__BB2_13;
	ld.shared.u8 	%rs25, [%r52];
	add.s16 	%rs26, %rs25, %rs5;
	st.shared.u8 	[%r52+1], %rs26;
$L__BB2_13:
	ld.shared.u8 	%rs6, [%r53+6];
	setp.eq.s16 	%p10, %rs6, 0;
	@%p10 bra 	$L__BB2_15;
	ld.shared.u8 	%rs27, [%r52+1];
	add.s16 	%rs28, %rs27, %rs6;
	st.shared.u8 	[%r52+2], %rs28;
$L__BB2_15:
	ld.shared.u8 	%rs7, [%r53+7];
	setp.eq.s16 	%p11, %rs7, 0;
	@%p11 bra 	$L__BB2_17;
	ld.shared.u8 	%rs29, [%r52+2];
	add.s16 	%rs30, %rs29, %rs7;
	st.shared.u8 	[%r52+3], %rs30;
$L__BB2_17:
	add.s32 	%r10, %r53, 8;
	ld.shared.u8 	%rs8, [%r53+8];
	setp.eq.s16 	%p12, %rs8, 0;
	@%p12 bra 	$L__BB2_19;
	ld.shared.u8 	%rs31, [%r52+3];
	add.s16 	%rs32, %rs31, %rs8;
	st.shared.u8 	[%r52+4], %rs32;
$L__BB2_19:
	add.s32 	%r54, %r54, 8;
	add.s32 	%r52, %r52, 8;
	add.s32 	%r51, %r51, 8;
	setp.ne.s32 	%p13, %r54, 0;
	mov.u32 	%r53, %r10;
	@%p13 bra 	$L__BB2_3;
	add.s32 	%r56, %r51, -3;
$L__BB2_21:
	setp.eq.s32 	%p14, %r4, 0;
	@%p14 bra 	$L__BB2_42;
	and.b32  	%r16, %r3, 3;
	setp.lt.u32 	%p15, %r4, 4;
	@%p15 bra 	$L__BB2_32;
	mov.u32 	%r40, _ZZ14up_to_downscanPhS_iiE7coldata;
	add.s32 	%r17, %r40, %r56;
	ld.shared.u8 	%rs9, [%r17];
	setp.eq.s16 	%p16, %rs9, 0;
	mov.u32 	%r41, _ZZ14up_to_downscanPhS_iiE13coldataresult;
	add.s32 	%r18, %r41, %r56;
	@%p16 bra 	$L__BB2_25;
	ld.shared.u8 	%rs33, [%r18+-1];
	add.s16 	%rs34, %rs33, %rs9;
	st.shared.u8 	[%r18], %rs34;
$L__BB2_25:
	ld.shared.u8 	%rs10, [%r17+1];
	setp.eq.s16 	%p17, %rs10, 0;
	@%p17 bra 	$L__BB2_27;
	ld.shared.u8 	%rs35, [%r18];
	add.s16 	%rs36, %rs35, %rs10;
	st.shared.u8 	[%r18+1], %rs36;
$L__BB2_27:
	ld.shared.u8 	%rs11, [%r17+2];
	setp.eq.s16 	%p18, %rs11, 0;
	@%p18 bra 	$L__BB2_29;
	ld.shared.u8 	%rs37, [%r18+1];
	add.s16 	%rs38, %rs37, %rs11;
	st.shared.u8 	[%r18+2], %rs38;
$L__BB2_29:
	ld.shared.u8 	%rs12, [%r17+3];
	setp.eq.s16 	%p19, %rs12, 0;
	@%p19 bra 	$L__BB2_31;
	ld.shared.u8 	%rs39, [%r18+2];
	add.s16 	%rs40, %rs39, %rs12;
	st.shared.u8 	[%r18+3], %rs40;
$L__BB2_31:
	add.s32 	%r56, %r56, 4;
$L__BB2_32:
	setp.eq.s32 	%p20, %r16, 0;
	@%p20 bra 	$L__BB2_42;
	setp.eq.s32 	%p21, %r16, 1;
	@%p21 bra 	$L__BB2_39;
	mov.u32 	%r42, _ZZ14up_to_downscanPhS_iiE7coldata;
	add.s32 	%r21, %r42, %r56;
	ld.shared.u8 	%rs13, [%r21];
	setp.eq.s16 	%p22, %rs13, 0;
	mov.u32 	%r43, _ZZ14up_to_downscanPhS_iiE13coldataresult;
	add.s32 	%r22, %r43, %r56;
	@%p22 bra 	$L__BB2_36;
	ld.shared.u8 	%rs41, [%r22+-1];
	add.s16 	%rs42, %rs41, %rs13;
	st.shared.u8 	[%r22], %rs42;
$L__BB2_36:
	ld.shared.u8 	%rs14, [%r21+1];
	setp.eq.s16 	%p23, %rs14, 0;
	@%p23 bra 	$L__BB2_38;
	ld.shared.u8 	%rs43, [%r22];
	add.s16 	%rs44, %rs43, %rs14;
	st.shared.u8 	[%r22+1], %rs44;
$L__BB2_38:
	add.s32 	%r56, %r56, 2;
$L__BB2_39:
	and.b32  	%r44, %r3, 1;
	setp.eq.b32 	%p24, %r44, 1;
	not.pred 	%p25, %p24;
	@%p25 bra 	$L__BB2_42;
	mov.u32 	%r45, _ZZ14up_to_downscanPhS_iiE7coldata;
	add.s32 	%r46, %r45, %r56;
	ld.shared.u8 	%rs15, [%r46];
	setp.eq.s16 	%p26, %rs15, 0;
	@%p26 bra 	$L__BB2_42;
	mov.u32 	%r47, _ZZ14up_to_downscanPhS_iiE13coldataresult;
	add.s32 	%r48, %r47, %r56;
	ld.shared.u8 	%rs45, [%r48+-1];
	add.s16 	%rs46, %rs45, %rs15;
	st.shared.u8 	[%r48], %rs46;
$L__BB2_42:
	cvta.to.global.u64 	%rd7, %rd1;
	bar.sync 	0;
	mov.u32 	%r49, _ZZ14up_to_downscanPhS_iiE13coldataresult;
	add.s32 	%r50, %r49, %r1;
	ld.shared.u8 	%rs47, [%r50];
	add.s64 	%rd8, %rd7, %rd4;
	st.global.u8 	[%rd8], %rs47;
	ret;

}
	// .globl	_Z14down_to_upscanPhS_ii
.visible .entry _Z14down_to_upscanPhS_ii(
	.param .u64 .ptr .align 1 _Z14down_to_upscanPhS_ii_param_0,
	.param .u64 .ptr .align 1 _Z14down_to_upscanPhS_ii_param_1,
	.param .u32 _Z14down_to_upscanPhS_ii_param_2,
	.param .u32 _Z14down_to_upscanPhS_ii_param_3
)
{
	.reg .pred 	%p<27>;
	.reg .b16 	%rs<48>;
	.reg .b32 	%r<60>;
	.reg .b64 	%rd<9>;
	// demoted variable
	.shared .align 1 .b8 _ZZ14down_to_upscanPhS_iiE7coldata[1216];
	// demoted variable
	.shared .align 1 .b8 _ZZ14down_to_upscanPhS_iiE13coldataresult[1216];
	ld.param.u64 	%rd2, [_Z14down_to_upscanPhS_ii_param_0];
	ld.param.u64 	%rd1, [_Z14down_to_upscanPhS_ii_param_1];
	ld.param.u32 	%r26, [_Z14down_to_upscanPhS_ii_param_2];
	ld.param.u32 	%r25, [_Z14down_to_upscanPhS_ii_param_3];
	cvta.to.global.u64 	%rd3, %rd2;
	mov.u32 	%r27, %ctaid.y;
	mov.u32 	%r28, %nctaid.x;
	mov.u32 	%r29, %ctaid.x;
	mad.lo.s32 	%r30, %r27, %r28, %r29;
	mov.u32 	%r31, %tid.x;
	mad.lo.s32 	%r1, %r26, %r31, %r30;
	cvt.s64.s32 	%rd4, %r1;
	add.s64 	%rd5, %rd3, %rd4;
	ld.global.u8 	%rs16, [%rd5];
	not.b32 	%r32, %r31;
	add.s32 	%r2, %r25, %r32;
	mov.u32 	%r55, _ZZ14down_to_upscanPhS_iiE7coldata;
	add.s32 	%r34, %r55, %r2;
	st.shared.u8 	[%r34], %rs16;
	bar.sync 	0;
	bar.sync 	0;
	setp.ne.s32 	%p1, %r31, 0;
	setp.eq.s32 	%p2, %r25, 1;
	or.pred  	%p3, %p1, %p2;
	@%p3 bra 	$L__BB3_42;
	add.s32 	%r3, %r25, -1;
	add.s32 	%r36, %r25, -2;
	and.b32  	%r4, %r3, 7;
	setp.lt.u32 	%p4, %r36, 7;
	mov.b32 	%r58, 1;
	@%p4 bra 	$L__BB3_21;
	mov.u32 	%r40, _ZZ14down_to_upscanPhS_iiE13coldataresult;
	add.s32 	%r54, %r40, 4;
	and.b32  	%r41, %r3, -8;
	neg.s32 	%r56, %r41;
	mov.b32 	%r53, 4;
$L__BB3_3:
	.pragma "nounroll";
	ld.shared.u8 	%rs1, [%r55+1];
	setp.eq.s16 	%p5, %rs1, 0;
	@%p5 bra 	$L__BB3_5;
	ld.shared.u8 	%rs17, [%r54+-4];
	add.s16 	%rs18, %rs17, %rs1;
	st.shared.u8 	[%r54+-3], %rs18;
$L__BB3_5:
	ld.shared.u8 	%rs2, [%r55+2];
	setp.eq.s16 	%p6, %rs2, 0;
	@%p6 bra 	$L__BB3_7;
	ld.shared.u8 	%rs19, [%r54+-3];
	add.s16 	%rs20, %rs19, %rs2;
	st.shared.u8 	[%r54+-2], %rs20;
$L__BB3_7:
	ld.shared.u8 	%rs3, [%r55+3];
	setp.eq.s16 	%p7, %rs3, 0;
	@%p7 bra 	$L__BB3_9;
	ld.shared.u8 	%rs21, [%r54+-2];
	add.s16 	%rs22, %rs21, %rs3;
	st.shared.u8 	[%r54+-1], %rs22;
$L__BB3_9:
	ld.shared.u8 	%rs4, [%r55+4];
	setp.eq.s16 	%p8, %rs4, 0;
	@%p8 bra 	$L__BB3_11;
	ld.shared.u8 	%rs23, [%r54+-1];
	add.s16 	%rs24, %rs23, %rs4;
	st.shared.u8 	[%r54], %rs24;
$L__BB3_11:
	ld.shared.u8 	%rs5, [%r55+5];
	setp.eq.s16 	%p9, %rs5, 0;
	@%p9 bra 	$L__BB3_13;
	ld.shared.u8 	%rs25, [%r54];
	add.s16 	%rs26, %rs25, %rs5;
	st.shared.u8 	[%r54+1], %rs26;
$L__BB3_13:
	ld.shared.u8 	%rs6, [%r55+6];
	setp.eq.s16 	%p10, %rs6, 0;
	@%p10 bra 	$L__BB3_15;
	ld.shared.u8 	%rs27, [%r54+1];
	add.s16 	%rs28, %rs27, %rs6;
	st.shared.u8 	[%r54+2], %rs28;
$L__BB3_15:
	ld.shared.u8 	%rs7, [%r55+7];
	setp.eq.s16 	%p11, %rs7, 0;
	@%p11 bra 	$L__BB3_17;
	ld.shared.u8 	%rs29, [%r54+2];
	add.s16 	%rs30, %rs29, %rs7;
	st.shared.u8 	[%r54+3], %rs30;
$L__BB3_17:
	add.s32 	%r10, %r55, 8;
	ld.shared.u8 	%rs8, [%r55+8];
	setp.eq.s16 	%p12, %rs8, 0;
	@%p12 bra 	$L__BB3_19;
	ld.shared.u8 	%rs31, [%r54+3];
	add.s16 	%rs32, %rs31, %rs8;
	st.shared.u8 	[%r54+4], %rs32;
$L__BB3_19:
	add.s32 	%r56, %r56, 8;
	add.s32 	%r54, %r54, 8;
	add.s32 	%r53, %r53, 8;
	setp.ne.s32 	%p13, %r56, 0;
	mov.u32 	%r55, %r10;
	@%p13 bra 	$L__BB3_3;
	add.s32 	%r58, %r53, -3;
$L__BB3_21:
	setp.eq.s32 	%p14, %r4, 0;
	@%p14 bra 	$L__BB3_42;
	and.b32  	%r16, %r3, 3;
	setp.lt.u32 	%p15, %r4, 4;
	@%p15 bra 	$L__BB3_32;
	mov.u32 	%r42, _ZZ14down_to_upscanPhS_iiE7coldata;
	add.s32 	%r17, %r42, %r58;
	ld.shared.u8 	%rs9, [%r17];
	setp.eq.s16 	%p16, %rs9, 0;
	mov.u32 	%r43, _ZZ14down_to_upscanPhS_iiE13coldataresult;
	add.s32 	%r18, %r43, %r58;
	@%p16 bra 	$L__BB3_25;
	ld.shared.u8 	%rs33, [%r18+-1];
	add.s16 	%rs34, %rs33, %rs9;
	st.shared.u8 	[%r18], %rs34;
$L__BB3_25:
	ld.shared.u8 	%rs10, [%r17+1];
	setp.eq.s16 	%p17, %rs10, 0;
	@%p17 bra 	$L__BB3_27;
	ld.shared.u8 	%rs35, [%r18];
	add.s16 	%rs36, %rs35, %rs10;
	st.shared.u8 	[%r18+1], %rs36;
$L__BB3_27:
	ld.shared.u8 	%rs11, [%r17+2];
	setp.eq.s16 	%p18, %rs11, 0;
	@%p18 bra 	$L__BB3_29;
	ld.shared.u8 	%rs37, [%r18+1];
	add.s16 	%rs38, %rs37, %rs11;
	st.shared.u8 	[%r18+2], %rs38;
$L__BB3_29:
	ld.shared.u8 	%rs12, [%r17+3];
	setp.eq.s16 	%p19, %rs12, 0;
	@%p19 bra 	$L__BB3_31;
	ld.shared.u8 	%rs39, [%r18+2];
	add.s16 	%rs40, %rs39, %rs12;
	st.shared.u8 	[%r18+3], %rs40;
$L__BB3_31:
	add.s32 	%r58, %r58, 4;
$L__BB3_32:
	setp.eq.s32 	%p20, %r16, 0;
	@%p20 bra 	$L__BB3_42;
	setp.eq.s32 	%p21, %r16, 1;
	@%p21 bra 	$L__BB3_39;
	mov.u32 	%r44, _ZZ14down_to_upscanPhS_iiE7coldata;
	add.s32 	%r21, %r44, %r58;
	ld.shared.u8 	%rs13, [%r21];
	setp.eq.s16 	%p22, %rs13, 0;
	mov.u32 	%r45, _ZZ14down_to_upscanPhS_iiE13coldataresult;
	add.s32 	%r22, %r45, %r58;
	@%p22 bra 	$L__BB3_36;
	ld.shared.u8 	%rs41, [%r22+-1];
	add.s16 	%rs42, %rs41, %rs13;
	st.shared.u8 	[%r22], %rs42;
$L__BB3_36:
	ld.shared.u8 	%rs14, [%r21+1];
	setp.eq.s16 	%p23, %rs14, 0;
	@%p23 bra 	$L__BB3_38;
	ld.shared.u8 	%rs43, [%r22];
	add.s16 	%rs44, %rs43, %rs14;
	st.shared.u8 	[%r22+1], %rs44;
$L__BB3_38:
	add.s32 	%r58, %r58, 2;
$L__BB3_39:
	and.b32  	%r46, %r3, 1;
	setp.eq.b32 	%p24, %r46, 1;
	not.pred 	%p25, %p24;
	@%p25 bra 	$L__BB3_42;
	mov.u32 	%r47, _ZZ14down_to_upscanPhS_iiE7coldata;
	add.s32 	%r48, %r47, %r58;
	ld.shared.u8 	%rs15, [%r48];
	setp.eq.s16 	%p26, %rs15, 0;
	@%p26 bra 	$L__BB3_42;
	mov.u32 	%r49, _ZZ14down_to_upscanPhS_iiE13coldataresult;
	add.s32 	%r50, %r49, %r58;
	ld.shared.u8 	%rs45, [%r50+-1];
	add.s16 	%rs46, %rs45, %rs15;
	st.shared.u8 	[%r50], %rs46;
$L__BB3_42:
	cvta.to.global.u64 	%rd7, %rd1;
	bar.sync 	0;
	mov.u32 	%r51, _ZZ14down_to_upscanPhS_iiE13coldataresult;
	add.s32 	%r52, %r51, %r2;
	ld.shared.u8 	%rs47, [%r52];
	add.s64 	%rd8, %rd7, %rd4;
	st.global.u8 	[%rd8], %rs47;
	ret;

}
	// .globl	_Z12likedtresultPhS_S_S_S_ii
.visible .entry _Z12likedtresultPhS_S_S_S_ii(
	.param .u64 .ptr .align 1 _Z12likedtresultPhS_S_S_S_ii_param_0,
	.param .u64 .ptr .align 1 _Z12likedtresultPhS_S_S_S_ii_param_1,
	.param .u64 .ptr .align 1 _Z12likedtresultPhS_S_S_S_ii_param_2,
	.param .u64 .ptr .align 1 _Z12likedtresultPhS_S_S_S_ii_param_3,
	.param .u64 .ptr .align 1 _Z12likedtresultPhS_S_S_S_ii_param_4,
	.param .u32 _Z12likedtresultPhS_S_S_S_ii_param_5,
	.param .u32 _Z12likedtresultPhS_S_S_S_ii_param_6
)
{
	.reg .b16 	%rs<8>;
	.reg .b32 	%r<11>;
	.reg .b64 	%rd<17>;

	ld.param.u64 	%rd1, [_Z12likedtresultPhS_S_S_S_ii_param_0];
	ld.param.u64 	%rd2, [_Z12likedtresultPhS_S_S_S_ii_param_1];
	ld.param.u64 	%rd3, [_Z12likedtresultPhS_S_S_S_ii_param_2];
	ld.param.u64 	%rd4, [_Z12likedtresultPhS_S_S_S_ii_param_3];
	ld.param.u64 	%rd5, [_Z12likedtresultPhS_S_S_S_ii_param_4];
	ld.param.u32 	%r1, [_Z12likedtresultPhS_S_S_S_ii_param_5];
	cvta.to.global.u64 	%rd6, %rd5;
	cvta.to.global.u64 	%rd7, %rd4;
	cvta.to.global.u64 	%rd8, %rd3;
	cvta.to.global.u64 	%rd9, %rd2;
	cvta.to.global.u64 	%rd10, %rd1;
	mov.u32 	%r2, %ctaid.x;
	mov.u32 	%r3, %ntid.x;
	mov.u32 	%r4, %tid.x;
	mad.lo.s32 	%r5, %r2, %r3, %r4;
	mov.u32 	%r6, %ctaid.y;
	mov.u32 	%r7, %ntid.y;
	mov.u32 	%r8, %tid.y;
	mad.lo.s32 	%r9, %r6, %r7, %r8;
	mad.lo.s32 	%r10, %r1, %r9, %r5;
	cvt.s64.s32 	%rd11, %r10;
	add.s64 	%rd12, %rd10, %rd11;
	ld.global.u8 	%rs1, [%rd12];
	add.s64 	%rd13, %rd9, %rd11;
	ld.global.u8 	%rs2, [%rd13];
	min.u16 	%rs3, %rs1, %rs2;
	add.s64 	%rd14, %rd8, %rd11;
	ld.global.u8 	%rs4, [%rd14];
	min.u16 	%rs5, %rs3, %rs4;
	add.s64 	%rd15, %rd7, %rd11;
	ld.global.u8 	%rs6, [%rd15];
	min.u16 	%rs7, %rs5, %rs6;
	add.s64 	%rd16, %rd6, %rd11;
	st.global.u8 	[%rd16], %rs7;
	ret;

}


// ===== COMPILED SASS (sm_100) =====

	.target	sm_100

	.elftype	@"ET_EXEC"


//--------------------- .note.nv.tkinfo           --------------------------
	.section	.note.nv.tkinfo,"",@"SHT_NOTE"
	.sectionflags	@"SHF_NOTE_NV_TKINFO"
	.tkinfo
        /*0018*/ 	.word	0x00000002
        /*0030*/ 	.string	""
        /*0030*/ 	.string	"ptxas"
        /*0030*/ 	.string	"Cuda compilation tools, release 13.0, V13.0.88"
        /*0030*/ 	.string	"Build cuda_13.0.r13.0/compiler.36424714_0"
        /*0030*/ 	.string	"-arch sm_100 -m 64 "



//--------------------- .note.nv.cuinfo           --------------------------
	.section	.note.nv.cuinfo,"",@"SHT_NOTE"
	.sectionflags	@"SHF_NOTE_NV_CUINFO"
        /*0018*/ 	.short	0x0002
        /*001a*/ 	.short	0x0064
        /*001c*/ 	.short	0x0082
	.zero		2


//--------------------- .nv.info                  --------------------------
	.section	.nv.info,"",@"SHT_CUDA_INFO"
	.align	4


	//----- nvinfo : EIATTR_REGCOUNT
	.align		4
        /*0000*/ 	.byte	0x04, 0x2f
        /*0002*/ 	.short	(.L_1 - .L_0)
	.align		4
.L_0:
        /*0004*/ 	.word	index@(_Z17left_to_rightpassPhS_ii)
        /*0008*/ 	.word	0x0000000d


	//----- nvinfo : EIATTR_FRAME_SIZE
	.align		4
.L_1:
        /*000c*/ 	.byte	0x04, 0x11
        /*000e*/ 	.short	(.L_3 - .L_2)
	.align		4
.L_2:
        /*0010*/ 	.word	index@(_Z17left_to_rightpassPhS_ii)
        /*0014*/ 	.word	0x00000000


	//----- nvinfo : EIATTR_REGCOUNT
	.align		4
.L_3:
        /*0018*/ 	.byte	0x04, 0x2f
        /*001a*/ 	.short	(.L_5 - .L_4)
	.align		4
.L_4:
        /*001c*/ 	.word	index@(_Z17right_to_leftpassPhS_ii)
        /*0020*/ 	.word	0x0000000d


	//----- nvinfo : EIATTR_FRAME_SIZE
	.align		4
.L_5:
        /*0024*/ 	.byte	0x04, 0x11
        /*0026*/ 	.short	(.L_7 - .L_6)
	.align		4
.L_6:
        /*0028*/ 	.word	index@(_Z17right_to_leftpassPhS_ii)
        /*002c*/ 	.word	0x00000000


	//----- nvinfo : EIATTR_REGCOUNT
	.align		4
.L_7:
        /*0030*/ 	.byte	0x04, 0x2f
        /*0032*/ 	.short	(.L_9 - .L_8)
	.align		4
.L_8:
        /*0034*/ 	.word	index@(_Z14up_to_downscanPhS_ii)
        /*0038*/ 	.word	0x0000000e


	//----- nvinfo : EIATTR_FRAME_SIZE
	.align		4
.L_9:
        /*003c*/ 	.byte	0x04, 0x11
        /*003e*/ 	.short	(.L_11 - .L_10)
	.align		4
.L_10:
        /*0040*/ 	.word	index@(_Z14up_to_downscanPhS_ii)
        /*0044*/ 	.word	0x00000000


	//----- nvinfo : EIATTR_REGCOUNT
	.align		4
.L_11:
        /*0048*/ 	.byte	0x04, 0x2f
        /*004a*/ 	.short	(.L_13 - .L_12)
	.align		4
.L_12:
        /*004c*/ 	.word	index@(_Z14down_to_upscanPhS_ii)
        /*0050*/ 	.word	0x0000000e


	//----- nvinfo : EIATTR_FRAME_SIZE
	.align		4
.L_13:
        /*0054*/ 	.byte	0x04, 0x11
        /*0056*/ 	.short	(.L_15 - .L_14)
	.align		4
.L_14:
        /*0058*/ 	.word	index@(_Z14down_to_upscanPhS_ii)
        /*005c*/ 	.word	0x00000000


	//----- nvinfo : EIATTR_REGCOUNT
	.align		4
.L_15:
        /*0060*/ 	.byte	0x04, 0x2f
        /*0062*/ 	.short	(.L_17 - .L_16)
	.align		4
.L_16:
        /*0064*/ 	.word	index@(_Z12likedtresultPhS_S_S_S_ii)
        /*0068*/ 	.word	0x0000000e


	//----- nvinfo : EIATTR_FRAME_SIZE
	.align		4
.L_17:
        /*006c*/ 	.byte	0x04, 0x11
        /*006e*/ 	.short	(.L_19 - .L_18)
	.align		4
.L_18:
        /*0070*/ 	.word	index@(_Z12likedtresultPhS_S_S_S_ii)
        /*0074*/ 	.word	0x00000000


	//----- nvinfo : EIATTR_MIN_STACK_SIZE
	.align		4
.L_19:
        /*0078*/ 	.byte	0x04, 0x12
        /*007a*/ 	.short	(.L_21 - .L_20)
	.align		4
.L_20:
        /*007c*/ 	.word	index@(_Z12likedtresultPhS_S_S_S_ii)
        /*0080*/ 	.word	0x00000000


	//----- nvinfo : EIATTR_MIN_STACK_SIZE
	.align		4
.L_21:
        /*0084*/ 	.byte	0x04, 0x12
        /*0086*/ 	.short	(.L_23 - .L_22)
	.align		4
.L_22:
        /*0088*/ 	.word	index@(_Z14down_to_upscanPhS_ii)
        /*008c*/ 	.word	0x00000000


	//----- nvinfo : EIATTR_MIN_STACK_SIZE
	.align		4
.L_23:
        /*0090*/ 	.byte	0x04, 0x12
        /*0092*/ 	.short	(.L_25 - .L_24)
	.align		4
.L_24:
        /*0094*/ 	.word	index@(_Z14up_to_downscanPhS_ii)
        /*0098*/ 	.word	0x00000000


	//----- nvinfo : EIATTR_MIN_STACK_SIZE
	.align		4
.L_25:
        /*009c*/ 	.byte	0x04, 0x12
        /*009e*/ 	.short	(.L_27 - .L_26)
	.align		4
.L_26:
        /*00a0*/ 	.word	index@(_Z17right_to_leftpassPhS_ii)
        /*00a4*/ 	.word	0x00000000


	//----- nvinfo : EIATTR_MIN_STACK_SIZE
	.align		4
.L_27:
        /*00a8*/ 	.byte	0x04, 0x12
        /*00aa*/ 	.short	(.L_29 - .L_28)
	.align		4
.L_28:
        /*00ac*/ 	.word	index@(_Z17left_to_rightpassPhS_ii)
        /*00b0*/ 	.word	0x00000000
.L_29:


//--------------------- .nv.compat                --------------------------
	.section	.nv.compat,"",@"SHT_CUDA_COMPAT_INFO"
	.align	4
        /*0000*/ 	.byte	0x02, 0x09, 0x00, 0x00, 0x02, 0x02, 0x01, 0x00, 0x02, 0x05, 0x05, 0x00, 0x03, 0x07, 0x01, 0x01
        /*0010*/ 	.byte	0x02, 0x03, 0x00, 0x00, 0x02, 0x06, 0x01, 0x00, 0x04, 0x0b, 0x08, 0x00, 0x09, 0x00, 0x00, 0x00
        /*0020*/ 	.byte	0x00, 0x00, 0x00, 0x00


//--------------------- .nv.info._Z12likedtresultPhS_S_S_S_ii --------------------------
	.section	.nv.info._Z12likedtresultPhS_S_S_S_ii,"",@"SHT_CUDA_INFO"
	.sectionflags	@""
	.align	4


	//----- nvinfo : EIATTR_CUDA_API_VERSION
	.align		4
        /*0000*/ 	.byte	0x04, 0x37
        /*0002*/ 	.short	(.L_31 - .L_30)
.L_30:
        /*0004*/ 	.word	0x00000082


	//----- nvinfo : EIATTR_KPARAM_INFO
	.align		4
.L_31:
        /*0008*/ 	.byte	0x04, 0x17
        /*000a*/ 	.short	(.L_33 - .L_32)
.L_32:
        /*000c*/ 	.word	0x00000000
        /*0010*/ 	.short	0x0006
        /*0012*/ 	.short	0x002c
        /*0014*/ 	.byte	0x00, 0xf0, 0x11, 0x00


	//----- nvinfo : EIATTR_KPARAM_INFO
	.align		4
.L_33:
        /*0018*/ 	.byte	0x04, 0x17
        /*001a*/ 	.short	(.L_35 - .L_34)
.L_34:
        /*001c*/ 	.word	0x00000000
        /*0020*/ 	.short	0x0005
        /*0022*/ 	.short	0x0028
        /*0024*/ 	.byte	0x00, 0xf0, 0x11, 0x00


	//----- nvinfo : EIATTR_KPARAM_INFO
	.align		4
.L_35:
        /*0028*/ 	.byte	0x04, 0x17
        /*002a*/ 	.short	(.L_37 - .L_36)
.L_36:
        /*002c*/ 	.word	0x00000000
        /*0030*/ 	.short	0x0004
        /*0032*/ 	.short	0x0020
        /*0034*/ 	.byte	0x00, 0xf5, 0x21, 0x00


	//----- nvinfo : EIATTR_KPARAM_INFO
	.align		4
.L_37:
        /*0038*/ 	.byte	0x04, 0x17
        /*003a*/ 	.short	(.L_39 - .L_38)
.L_38:
        /*003c*/ 	.word	0x00000000
        /*0040*/ 	.short	0x0003
        /*0042*/ 	.short	0x0018
        /*0044*/ 	.byte	0x00, 0xf5, 0x21, 0x00


	//----- nvinfo : EIATTR_KPARAM_INFO
	.align		4
.L_39:
        /*0048*/ 	.byte	0x04, 0x17
        /*004a*/ 	.short	(.L_41 - .L_40)
.L_40:
        /*004c*/ 	.word	0x00000000
        /*0050*/ 	.short	0x0002
        /*0052*/ 	.short	0x0010
        /*0054*/ 	.byte	0x00, 0xf5, 0x21, 0x00


	//----- nvinfo : EIATTR_KPARAM_INFO
	.align		4
.L_41:
        /*0058*/ 	.byte	0x04, 0x17
        /*005a*/ 	.short	(.L_43 - .L_42)
.L_42:
        /*005c*/ 	.word	0x00000000
        /*0060*/ 	.short	0x0001
        /*0062*/ 	.short	0x0008
        /*0064*/ 	.byte	0x00, 0xf5, 0x21, 0x00


	//----- nvinfo : EIATTR_KPARAM_INFO
	.align		4
.L_43:
        /*0068*/ 	.byte	0x04, 0x17
        /*006a*/ 	.short	(.L_45 - .L_44)
.L_44:
        /*006c*/ 	.word	0x00000000
        /*0070*/ 	.short	0x0000
        /*0072*/ 	.short	0x0000
        /*0074*/ 	.byte	0x00, 0xf5, 0x21, 0x00


	//----- nvinfo : EIATTR_SPARSE_MMA_MASK
	.align		4
.L_45:
        /*0078*/ 	.byte	0x03, 0x50
        /*007a*/ 	.short	0x0000


	//----- nvinfo : EIATTR_MAXREG_COUNT
	.align		4
        /*007c*/ 	.byte	0x03, 0x1b
        /*007e*/ 	.short	0x00ff


	//----- nvinfo : EIATTR_MERCURY_ISA_VERSION
	.align		4
        /*0080*/ 	.byte	0x03, 0x5f
        /*0082*/ 	.short	0x0101


	//----- nvinfo : EIATTR_VRC_CTA_INIT_COUNT
	.align		4
        /*0084*/ 	.byte	0x02, 0x4a
	.zero		1
	.zero		1


	//----- nvinfo : EIATTR_EXIT_INSTR_OFFSETS
	.align		4
        /*0088*/ 	.byte	0x04, 0x1c
        /*008a*/ 	.short	(.L_47 - .L_46)


	//   ....[0]....
.L_46:
        /*008c*/ 	.word	0x00000210


	//----- nvinfo : EIATTR_CBANK_PARAM_SIZE
	.align		4
.L_47:
        /*0090*/ 	.byte	0x03, 0x19
        /*0092*/ 	.short	0x0030


	//----- nvinfo : EIATTR_PARAM_CBANK
	.align		4
        /*0094*/ 	.byte	0x04, 0x0a
        /*0096*/ 	.short	(.L_49 - .L_48)
	.align		4
.L_48:
        /*0098*/ 	.word	index@(.nv.constant0._Z12likedtresultPhS_S_S_S_ii)
        /*009c*/ 	.short	0x0380
        /*009e*/ 	.short	0x0030


	//----- nvinfo : EIATTR_SW_WAR
	.align		4
.L_49:
        /*00a0*/ 	.byte	0x04, 0x36
        /*00a2*/ 	.short	(.L_51 - .L_50)
.L_50:
        /*00a4*/ 	.word	0x00000008
.L_51:


//--------------------- .nv.info._Z14down_to_upscanPhS_ii --------------------------
	.section	.nv.info._Z14down_to_upscanPhS_ii,"",@"SHT_CUDA_INFO"
	.sectionflags	@""
	.align	4


	//----- nvinfo : EIATTR_CUDA_API_VERSION
	.align		4
        /*0000*/ 	.byte	0x04, 0x37
        /*0002*/ 	.short	(.L_53 - .L_52)
.L_52:
        /*0004*/ 	.word	0x00000082


	//----- nvinfo : EIATTR_KPARAM_INFO
	.align		4
.L_53:
        /*0008*/ 	.byte	0x04, 0x17
        /*000a*/ 	.short	(.L_55 - .L_54)
.L_54:
        /*000c*/ 	.word	0x00000000
        /*0010*/ 	.short	0x0003
        /*0012*/ 	.short	0x0014
        /*0014*/ 	.byte	0x00, 0xf0, 0x11, 0x00


	//----- nvinfo : EIATTR_KPARAM_INFO
	.align		4
.L_55:
        /*0018*/ 	.byte	0x04, 0x17
        /*001a*/ 	.short	(.L_57 - .L_56)
.L_56:
        /*001c*/ 	.word	0x00000000
        /*0020*/ 	.short	0x0002
        /*0022*/ 	.short	0x0010
        /*0024*/ 	.byte	0x00, 0xf0, 0x11, 0x00


	//----- nvinfo : EIATTR_KPARAM_INFO
	.align		4
.L_57:
        /*0028*/ 	.byte	0x04, 0x17
        /*002a*/ 	.short	(.L_59 - .L_58)
.L_58:
        /*002c*/ 	.word	0x00000000
        /*0030*/ 	.short	0x0001
        /*0032*/ 	.short	0x0008
        /*0034*/ 	.byte	0x00, 0xf5, 0x21, 0x00


	//----- nvinfo : EIATTR_KPARAM_INFO
	.align		4
.L_59:
        /*0038*/ 	.byte	0x04, 0x17
        /*003a*/ 	.short	(.L_61 - .L_60)
.L_60:
        /*003c*/ 	.word	0x00000000
        /*0040*/ 	.short	0x0000
        /*0042*/ 	.short	0x0000
        /*0044*/ 	.byte	0x00, 0xf5, 0x21, 0x00


	//----- nvinfo : EIATTR_SPARSE_MMA_MASK
	.align		4
.L_61:
        /*0048*/ 	.byte	0x03, 0x50
        /*004a*/ 	.short	0x0000


	//----- nvinfo : EIATTR_MAXREG_COUNT
	.align		4
        /*004c*/ 	.byte	0x03, 0x1b
        /*004e*/ 	.short	0x00ff


	//----- nvinfo : EIATTR_NUM_BARRIERS
	.align		4
        /*0050*/ 	.byte	0x02, 0x4c
        /*0052*/ 	.byte	0x01
	.zero		1


	//----- nvinfo : EIATTR_MERCURY_ISA_VERSION
	.align		4
        /*0054*/ 	.byte	0x03, 0x5f
        /*0056*/ 	.short	0x0101


	//----- nvinfo : EIATTR_VRC_CTA_INIT_COUNT
	.align		4
        /*0058*/ 	.byte	0x02, 0x4a
	.zero		1
	.zero		1


	//----- nvinfo : EIATTR_EXIT_INSTR_OFFSETS
	.align		4
        /*005c*/ 	.byte	0x04, 0x1c
        /*005e*/ 	.short	(.L_63 - .L_62)


	//   ....[0]....
.L_62:
        /*0060*/ 	.word	0x00000a70


	//----- nvinfo : EIATTR_CRS_STACK_SIZE
	.align		4
.L_63:
        /*0064*/ 	.byte	0x04, 0x1e
        /*0066*/ 	.short	(.L_65 - .L_64)
.L_64:
        /*0068*/ 	.word	0x00000000


	//----- nvinfo : EIATTR_CBANK_PARAM_SIZE
	.align		4
.L_65:
        /*006c*/ 	.byte	0x03, 0x19
        /*006e*/ 	.short	0x0018


	//----- nvinfo : EIATTR_PARAM_CBANK
	.align		4
        /*0070*/ 	.byte	0x04, 0x0a
        /*0072*/ 	.short	(.L_67 - .L_66)
	.align		4
.L_66:
        /*0074*/ 	.word	index@(.nv.constant0._Z14down_to_upscanPhS_ii)
        /*0078*/ 	.short	0x0380
        /*007a*/ 	.short	0x0018


	//----- nvinfo : EIATTR_SW_WAR
	.align		4
.L_67:
        /*007c*/ 	.byte	0x04, 0x36
        /*007e*/ 	.short	(.L_69 - .L_68)
.L_68:
        /*0080*/ 	.word	0x00000008
.L_69:


//--------------------- .nv.info._Z14up_to_downscanPhS_ii --------------------------
	.section	.nv.info._Z14up_to_downscanPhS_ii,"",@"SHT_CUDA_INFO"
	.sectionflags	@""
	.align	4


	//----- nvinfo : EIATTR_CUDA_API_VERSION
	.align		4
        /*0000*/ 	.byte	0x04, 0x37
        /*0002*/ 	.short	(.L_71 - .L_70)
.L_70:
        /*0004*/ 	.word	0x00000082


	//----- nvinfo : EIATTR_KPARAM_INFO
	.align		4
.L_71:
        /*0008*/ 	.byte	0x04, 0x17
        /*000a*/ 	.short	(.L_73 - .L_72)
.L_72:
        /*000c*/ 	.word	0x00000000
        /*0010*/ 	.short	0x0003
        /*0012*/ 	.short	0x0014
        /*0014*/ 	.byte	0x00, 0xf0, 0x11, 0x00


	//----- nvinfo : EIATTR_KPARAM_INFO
	.align		4
.L_73:
        /*0018*/ 	.byte	0x04, 0x17
        /*001a*/ 	.short	(.L_75 - .L_74)
.L_74:
        /*001c*/ 	.word	0x00000000
        /*0020*/ 	.short	0x0002
        /*0022*/ 	.short	0x0010
        /*0024*/ 	.byte	0x00, 0xf0, 0x11, 0x00


	//----- nvinfo : EIATTR_KPARAM_INFO
	.align		4
.L_75:
        /*0028*/ 	.byte	0x04, 0x17
        /*002a*/ 	.short	(.L_77 - .L_76)
.L_76:
        /*002c*/ 	.word	0x00000000
        /*0030*/ 	.short	0x0001
        /*0032*/ 	.short	0x0008
        /*0034*/ 	.byte	0x00, 0xf5, 0x21, 0x00


	//----- nvinfo : EIATTR_KPARAM_INFO
	.align		4
.L_77:
        /*0038*/ 	.byte	0x04, 0x17
        /*003a*/ 	.short	(.L_79 - .L_78)
.L_78:
        /*003c*/ 	.word	0x00000000
        /*0040*/ 	.short	0x0000
        /*0042*/ 	.short	0x0000
        /*0044*/ 	.byte	0x00, 0xf5, 0x21, 0x00


	//----- nvinfo : EIATTR_SPARSE_MMA_MASK
	.align		4
.L_79:
        /*0048*/ 	.byte	0x03, 0x50
        /*004a*/ 	.short	0x0000


	//----- nvinfo : EIATTR_MAXREG_COUNT
	.align		4
        /*004c*/ 	.byte	0x03, 0x1b
        /*004e*/ 	.short	0x00ff


	//----- nvinfo : EIATTR_NUM_BARRIERS
	.align		4
        /*0050*/ 	.byte	0x02, 0x4c
        /*0052*/ 	.byte	0x01
	.zero		1


	//----- nvinfo : EIATTR_MERCURY_ISA_VERSION
	.align		4
        /*0054*/ 	.byte	0x03, 0x5f
        /*0056*/ 	.short	0x0101


	//----- nvinfo : EIATTR_VRC_CTA_INIT_COUNT
	.align		4
        /*0058*/ 	.byte	0x02, 0x4a
	.zero		1
	.zero		1


	//----- nvinfo : EIATTR_EXIT_INSTR_OFFSETS
	.align		4
        /*005c*/ 	.byte	0x04, 0x1c
        /*005e*/ 	.short	(.L_81 - .L_80)


	//   ....[0]....
.L_80:
        /*0060*/ 	.word	0x00000a50


	//----- nvinfo : EIATTR_CRS_STACK_SIZE
	.align		4
.L_81:
        /*0064*/ 	.byte	0x04, 0x1e
        /*0066*/ 	.short	(.L_83 - .L_82)
.L_82:
        /*0068*/ 	.word	0x00000000


	//----- nvinfo : EIATTR_CBANK_PARAM_SIZE
	.align		4
.L_83:
        /*006c*/ 	.byte	0x03, 0x19
        /*006e*/ 	.short	0x0018


	//----- nvinfo : EIATTR_PARAM_CBANK
	.align		4
        /*0070*/ 	.byte	0x04, 0x0a
        /*0072*/ 	.short	(.L_85 - .L_84)
	.align		4
.L_84:
        /*0074*/ 	.word	index@(.nv.constant0._Z14up_to_downscanPhS_ii)
        /*0078*/ 	.short	0x0380
        /*007a*/ 	.short	0x0018


	//----- nvinfo : EIATTR_SW_WAR
	.align		4
.L_85:
        /*007c*/ 	.byte	0x04, 0x36
        /*007e*/ 	.short	(.L_87 - .L_86)
.L_86:
        /*0080*/ 	.word	0x00000008
.L_87:


//--------------------- .nv.info._Z17right_to_leftpassPhS_ii --------------------------
	.section	.nv.info._Z17right_to_leftpassPhS_ii,"",@"SHT_CUDA_INFO"
	.sectionflags	@""
	.align	4


	//----- nvinfo : EIATTR_CUDA_API_VERSION
	.align		4
        /*0000*/ 	.byte	0x04, 0x37
        /*0002*/ 	.short	(.L_89 - .L_88)
.L_88:
        /*0004*/ 	.word	0x00000082


	//----- nvinfo : EIATTR_KPARAM_INFO
	.align		4
.L_89:
        /*0008*/ 	.byte	0x04, 0x17
        /*000a*/ 	.short	(.L_91 - .L_90)
.L_90:
        /*000c*/ 	.word	0x00000000
        /*0010*/ 	.short	0x0003
        /*0012*/ 	.short	0x0014
        /*0014*/ 	.byte	0x00, 0xf0, 0x11, 0x00


	//----- nvinfo : EIATTR_KPARAM_INFO
	.align		4
.L_91:
        /*0018*/ 	.byte	0x04, 0x17
        /*001a*/ 	.short	(.L_93 - .L_92)
.L_92:
        /*001c*/ 	.word	0x00000000
        /*0020*/ 	.short	0x0002
        /*0022*/ 	.short	0x0010
        /*0024*/ 	.byte	0x00, 0xf0, 0x11, 0x00


	//----- nvinfo : EIATTR_KPARAM_INFO
	.align		4
.L_93:
        /*0028*/ 	.byte	0x04, 0x17
        /*002a*/ 	.short	(.L_95 - .L_94)
.L_94:
        /*002c*/ 	.word	0x00000000
        /*0030*/ 	.short	0x0001
        /*0032*/ 	.short	0x0008
        /*0034*/ 	.byte	0x00, 0xf5, 0x21, 0x00


	//----- nvinfo : EIATTR_KPARAM_INFO
	.align		4
.L_95:
        /*0038*/ 	.byte	0x04, 0x17
        /*003a*/ 	.short	(.L_97 - .L_96)
.L_96:
        /*003c*/ 	.word	0x00000000
        /*0040*/ 	.short	0x0000
        /*0042*/ 	.short	0x0000
        /*0044*/ 	.byte	0x00, 0xf5, 0x21, 0x00


	//----- nvinfo : EIATTR_SPARSE_MMA_MASK
	.align		4
.L_97:
        /*0048*/ 	.byte	0x03, 0x50
        /*004a*/ 	.short	0x0000


	//----- nvinfo : EIATTR_MAXREG_COUNT
	.align		4
        /*004c*/ 	.byte	0x03, 0x1b
        /*004e*/ 	.short	0x00ff


	//----- nvinfo : EIATTR_NUM_BARRIERS
	.align		4
        /*0050*/ 	.byte	0x02, 0x4c
        /*0052*/ 	.byte	0x01
	.zero		1


	//----- nvinfo : EIATTR_MERCURY_ISA_VERSION
	.align		4
        /*0054*/ 	.byte	0x03, 0x5f
        /*0056*/ 	.short	0x0101


	//----- nvinfo : EIATTR_VRC_CTA_INIT_COUNT
	.align		4
        /*0058*/ 	.byte	0x02, 0x4a
	.zero		1
	.zero		1


	//----- nvinfo : EIATTR_EXIT_INSTR_OFFSETS
	.align		4
        /*005c*/ 	.byte	0x04, 0x1c
        /*005e*/ 	.short	(.L_99 - .L_98)


	//   ....[0]....
.L_98:
        /*0060*/ 	.word	0x00000a60


	//   ....[1]....
        /*0064*/ 	.word	0x00000b80


	//----- nvinfo : EIATTR_CRS_STACK_SIZE
	.align		4
.L_99:
        /*0068*/ 	.byte	0x04, 0x1e
        /*006a*/ 	.short	(.L_101 - .L_100)
.L_100:
        /*006c*/ 	.word	0x00000000


	//----- nvinfo : EIATTR_CBANK_PARAM_SIZE
	.align		4
.L_101:
        /*0070*/ 	.byte	0x03, 0x19
        /*0072*/ 	.short	0x0018


	//----- nvinfo : EIATTR_PARAM_CBANK
	.align		4
        /*0074*/ 	.byte	0x04, 0x0a
        /*0076*/ 	.short	(.L_103 - .L_102)
	.align		4
.L_102:
        /*0078*/ 	.word	index@(.nv.constant0._Z17right_to_leftpassPhS_ii)
        /*007c*/ 	.short	0x0380
        /*007e*/ 	.short	0x0018


	//----- nvinfo : EIATTR_SW_WAR
	.align		4
.L_103:
        /*0080*/ 	.byte	0x04, 0x36
        /*0082*/ 	.short	(.L_105 - .L_104)
.L_104:
        /*0084*/ 	.word	0x00000008
.L_105:


//--------------------- .nv.info._Z17left_to_rightpassPhS_ii --------------------------
	.section	.nv.info._Z17left_to_rightpassPhS_ii,"",@"SHT_CUDA_INFO"
	.sectionflags	@""
	.align	4


	//----- nvinfo : EIATTR_CUDA_API_VERSION
	.align		4
        /*0000*/ 	.byte	0x04, 0x37
        /*0002*/ 	.short	(.L_107 - .L_106)
.L_106:
        /*0004*/ 	.word	0x00000082


	//----- nvinfo : EIATTR_KPARAM_INFO
	.align		4
.L_107:
        /*0008*/ 	.byte	0x04, 0x17
        /*000a*/ 	.short	(.L_109 - .L_108)
.L_108:
        /*000c*/ 	.word	0x00000000
        /*0010*/ 	.short	0x0003
        /*0012*/ 	.short	0x0014
        /*0014*/ 	.byte	0x00, 0xf0, 0x11, 0x00


	//----- nvinfo : EIATTR_KPARAM_INFO
	.align		4
.L_109:
        /*0018*/ 	.byte	0x04, 0x17
        /*001a*/ 	.short	(.L_111 - .L_110)
.L_110:
        /*001c*/ 	.word	0x00000000
        /*0020*/ 	.short	0x0002
        /*0022*/ 	.short	0x0010
        /*0024*/ 	.byte	0x00, 0xf0, 0x11, 0x00


	//----- nvinfo : EIATTR_KPARAM_INFO
	.align		4
.L_111:
        /*0028*/ 	.byte	0x04, 0x17
        /*002a*/ 	.short	(.L_113 - .L_112)
.L_112:
        /*002c*/ 	.word	0x00000000
        /*0030*/ 	.short	0x0001
        /*0032*/ 	.short	0x0008
        /*0034*/ 	.byte	0x00, 0xf5, 0x21, 0x00


	//----- nvinfo : EIATTR_KPARAM_INFO
	.align		4
.L_113:
        /*0038*/ 	.byte	0x04, 0x17
        /*003a*/ 	.short	(.L_115 - .L_114)
.L_114:
        /*003c*/ 	.word	0x00000000
        /*0040*/ 	.short	0x0000
        /*0042*/ 	.short	0x0000
        /*0044*/ 	.byte	0x00, 0xf5, 0x21, 0x00


	//----- nvinfo : EIATTR_SPARSE_MMA_MASK
	.align		4
.L_115:
        /*0048*/ 	.byte	0x03, 0x50
        /*004a*/ 	.short	0x0000


	//----- nvinfo : EIATTR_MAXREG_COUNT
	.align		4
        /*004c*/ 	.byte	0x03, 0x1b
        /*004e*/ 	.short	0x00ff


	//----- nvinfo : EIATTR_NUM_BARRIERS
	.align		4
        /*0050*/ 	.byte	0x02, 0x4c
        /*0052*/ 	.byte	0x01
	.zero		1


	//----- nvinfo : EIATTR_MERCURY_ISA_VERSION
	.align		4
        /*0054*/ 	.byte	0x03, 0x5f
        /*0056*/ 	.short	0x0101


	//----- nvinfo : EIATTR_VRC_CTA_INIT_COUNT
	.align		4
        /*0058*/ 	.byte	0x02, 0x4a
	.zero		1
	.zero		1


	//----- nvinfo : EIATTR_EXIT_INSTR_OFFSETS
	.align		4
        /*005c*/ 	.byte	0x04, 0x1c
        /*005e*/ 	.short	(.L_117 - .L_116)


	//   ....[0]....
.L_116:
        /*0060*/ 	.word	0x00000a50


	//   ....[1]....
        /*0064*/ 	.word	0x00000b50


	//----- nvinfo : EIATTR_CRS_STACK_SIZE
	.align		4
.L_117:
        /*0068*/ 	.byte	0x04, 0x1e
        /*006a*/ 	.short	(.L_119 - .L_118)
.L_118:
        /*006c*/ 	.word	0x00000000


	//----- nvinfo : EIATTR_CBANK_PARAM_SIZE
	.align		4
.L_119:
        /*0070*/ 	.byte	0x03, 0x19
        /*0072*/ 	.short	0x0018


	//----- nvinfo : EIATTR_PARAM_CBANK
	.align		4
        /*0074*/ 	.byte	0x04, 0x0a
        /*0076*/ 	.short	(.L_121 - .L_120)
	.align		4
.L_120:
        /*0078*/ 	.word	index@(.nv.constant0._Z17left_to_rightpassPhS_ii)
        /*007c*/ 	.short	0x0380
        /*007e*/ 	.short	0x0018


	//----- nvinfo : EIATTR_SW_WAR
	.align		4
.L_121:
        /*0080*/ 	.byte	0x04, 0x36
        /*0082*/ 	.short	(.L_123 - .L_122)
.L_122:
        /*0084*/ 	.word	0x00000008
.L_123:


//--------------------- .nv.callgraph             --------------------------
	.section	.nv.callgraph,"",@"SHT_CUDA_CALLGRAPH"
	.align	4
	.sectionentsize	8
	.align		4
        /*0000*/ 	.word	0x00000000
	.align		4
        /*0004*/ 	.word	0xffffffff
	.align		4
        /*0008*/ 	.word	0x00000000
	.align		4
        /*000c*/ 	.word	0xfffffffe
	.align		4
        /*0010*/ 	.word	0x00000000
	.align		4
        /*0014*/ 	.word	0xfffffffd
	.align		4
        /*0018*/ 	.word	0x00000000
	.align		4
        /*001c*/ 	.word	0xfffffffc


//--------------------- .text._Z12likedtresultPhS_S_S_S_ii --------------------------
	.section	.text._Z12likedtresultPhS_S_S_S_ii,"ax",@progbits
	.align	128
        .global         _Z12likedtresultPhS_S_S_S_ii
        .type           _Z12likedtresultPhS_S_S_S_ii,@function
        .size           _Z12likedtresultPhS_S_S_S_ii,(.L_x_37 - _Z12likedtresultPhS_S_S_S_ii)
        .other          _Z12likedtresultPhS_S_S_S_ii,@"STO_CUDA_ENTRY STV_DEFAULT"
_Z12likedtresultPhS_S_S_S_ii:
.text._Z12likedtresultPhS_S_S_S_ii:
[----:B------:R-:W-:Y:S01]  /*0000*/  LDC R1, c[0x0][0x37c] ;  /* 0x0000df00ff017b82 */ /* 0x000fe20000000800 */
[----:B------:R-:W0:Y:S07]  /*0010*/  S2R R3, SR_TID.X ;  /* 0x0000000000037919 */ /* 0x000e2e0000002100 */
[----:B------:R-:W0:Y:S01]  /*0020*/  S2UR UR4, SR_CTAID.X ;  /* 0x00000000000479c3 */ /* 0x000e220000002500 */
[----:B------:R-:W1:Y:S01]  /*0030*/  LDCU UR6, c[0x0][0x3a8] ;  /* 0x00007500ff0677ac */ /* 0x000e620008000800 */
[----:B------:R-:W2:Y:S01]  /*0040*/  S2R R5, SR_TID.Y ;  /* 0x0000000000057919 */ /* 0x000ea20000002200 */
[----:B------:R-:W3:Y:S05]  /*0050*/  LDCU.128 UR8, c[0x0][0x380] ;  /* 0x00007000ff0877ac */ /* 0x000eea0008000c00 */
[----:B------:R-:W0:Y:S01]  /*0060*/  LDC R0, c[0x0][0x360] ;  /* 0x0000d800ff007b82 */ /* 0x000e220000000800 */
[----:B------:R-:W4:Y:S07]  /*0070*/  LDCU.128 UR12, c[0x0][0x390] ;  /* 0x00007200ff0c77ac */ /* 0x000f2e0008000c00 */
[----:B------:R-:W2:Y:S08]  /*0080*/  S2UR UR5, SR_CTAID.Y ;  /* 0x00000000000579c3 */ /* 0x000eb00000002600 */
[----:B------:R-:W2:Y:S01]  /*0090*/  LDC R2, c[0x0][0x364] ;  /* 0x0000d900ff027b82 */ /* 0x000ea20000000800 */
[----:B0-----:R-:W-:-:S02]  /*00a0*/  IMAD R0, R0, UR4, R3 ;  /* 0x0000000400007c24 */ /* 0x001fc4000f8e0203 */
[----:B--2---:R-:W-:Y:S01]  /*00b0*/  IMAD R3, R2, UR5, R5 ;  /* 0x0000000502037c24 */ /* 0x004fe2000f8e0205 */
[----:B------:R-:W0:Y:S03]  /*00c0*/  LDCU.64 UR4, c[0x0][0x358] ;  /* 0x00006b00ff0477ac */ /* 0x000e260008000a00 */
[----:B-1----:R-:W-:Y:S01]  /*00d0*/  IMAD R0, R3, UR6, R0 ;  /* 0x0000000603007c24 */ /* 0x002fe2000f8e0200 */
[----:B------:R-:W1:Y:S04]  /*00e0*/  LDCU.64 UR6, c[0x0][0x3a0] ;  /* 0x00007400ff0677ac */ /* 0x000e680008000a00 */
[----:B---3--:R-:W-:Y:S02]  /*00f0*/  IADD3 R2, P0, PT, R0, UR8, RZ ;  /* 0x0000000800027c10 */ /* 0x008fe4000ff1e0ff */
[----:B------:R-:W-:-:S02]  /*0100*/  SHF.R.S32.HI R11, RZ, 0x1f, R0 ;  /* 0x0000001fff0b7819 */ /* 0x000fc40000011400 */
[C---:B------:R-:W-:Y:S02]  /*0110*/  IADD3 R4, P1, PT, R0.reuse, UR10, RZ ;  /* 0x0000000a00047c10 */ /* 0x040fe4000ff3e0ff */
[C---:B----4-:R-:W-:Y:S02]  /*0120*/  IADD3 R6, P2, PT, R0.reuse, UR12, RZ ;  /* 0x0000000c00067c10 */ /* 0x050fe4000ff5e0ff */
[----:B------:R-:W-:Y:S02]  /*0130*/  IADD3 R8, P3, PT, R0, UR14, RZ ;  /* 0x0000000e00087c10 */ /* 0x000fe4000ff7e0ff */
[C---:B------:R-:W-:Y:S02]  /*0140*/  IADD3.X R3, PT, PT, R11.reuse, UR9, RZ, P0, !PT ;  /* 0x000000090b037c10 */ /* 0x040fe400087fe4ff */
[C---:B------:R-:W-:Y:S02]  /*0150*/  IADD3.X R5, PT, PT, R11.reuse, UR11, RZ, P1, !PT ;  /* 0x0000000b0b057c10 */ /* 0x040fe40008ffe4ff */
[C---:B------:R-:W-:Y:S01]  /*0160*/  IADD3.X R7, PT, PT, R11.reuse, UR13, RZ, P2, !PT ;  /* 0x0000000d0b077c10 */ /* 0x040fe200097fe4ff */
[----:B0-----:R-:W2:Y:S01]  /*0170*/  LDG.E.U8 R2, desc[UR4][R2.64] ;  /* 0x0000000402027981 */ /* 0x001ea2000c1e1100 */
[----:B------:R-:W-:-:S03]  /*0180*/  IADD3.X R9, PT, PT, R11, UR15, RZ, P3, !PT ;  /* 0x0000000f0b097c10 */ /* 0x000fc60009ffe4ff */
[----:B------:R-:W2:Y:S04]  /*0190*/  LDG.E.U8 R4, desc[UR4][R4.64] ;  /* 0x0000000404047981 */ /* 0x000ea8000c1e1100 */
[----:B------:R-:W2:Y:S04]  /*01a0*/  LDG.E.U8 R6, desc[UR4][R6.64] ;  /* 0x0000000406067981 */ /* 0x000ea8000c1e1100 */
[----:B------:R-:W3:Y:S01]  /*01b0*/  LDG.E.U8 R8, desc[UR4][R8.64] ;  /* 0x0000000408087981 */ /* 0x000ee2000c1e1100 */
[----:B-1----:R-:W-:-:S04]  /*01c0*/  IADD3 R10, P0, PT, R0, UR6, RZ ;  /* 0x00000006000a7c10 */ /* 0x002fc8000ff1e0ff */
[----:B------:R-:W-:Y:S02]  /*01d0*/  IADD3.X R11, PT, PT, R11, UR7, RZ, P0, !PT ;  /* 0x000000070b0b7c10 */ /* 0x000fe400087fe4ff */
[----:B--2---:R-:W-:-:S04]  /*01e0*/  VIMNMX3.U16x2 R3, R2, R4, R6, PT ;  /* 0x000000040203720f */ /* 0x004fc80003800206 */
[----:B---3--:R-:W-:-:S05]  /*01f0*/  VIMNMX.U16x2 R3, PT, PT, R3, R8, PT ;  /* 0x0000000803037248 */ /* 0x008fca0003fe0200 */
[----:B------:R-:W-:Y:S01]  /*0200*/  STG.E.U8 desc[UR4][R10.64], R3 ;  /* 0x000000030a007986 */ /* 0x000fe2000c101104 */
[----:B------:R-:W-:Y:S05]  /*0210*/  EXIT ;  /* 0x000000000000794d */ /* 0x000fea0003800000 */
.L_x_0:
[----:B------:R-:W-:-:S00]  /*0220*/  BRA `(.L_x_0) ;  /* 0xfffffffc00fc7947 */ /* 0x000fc0000383ffff */
[----:B------:R-:W-:-:S00]  /*0230*/  NOP ;  /* 0x0000000000007918 */ /* 0x000fc00000000000 */
        /* <DEDUP_REMOVED lines=12> */
.L_x_37:


//--------------------- .text._Z14down_to_upscanPhS_ii --------------------------
	.section	.text._Z14down_to_upscanPhS_ii,"ax",@progbits
	.align	128
        .global         _Z14down_to_upscanPhS_ii
        .type           _Z14down_to_upscanPhS_ii,@function
        .size           _Z14down_to_upscanPhS_ii,(.L_x_38 - _Z14down_to_upscanPhS_ii)
        .other          _Z14down_to_upscanPhS_ii,@"STO_CUDA_ENTRY STV_DEFAULT"
_Z14down_to_upscanPhS_ii:
.text._Z14down_to_upscanPhS_ii:
[----:B------:R-:W-:Y:S01]  /*0000*/  LDC R1, c[0x0][0x37c] ;  /* 0x0000df00ff017b82 */ /* 0x000fe20000000800 */
[----:B------:R-:W0:Y:S07]  /*0010*/  S2R R3, SR_TID.X ;  /* 0x0000000000037919 */ /* 0x000e2e0000002100 */
[----:B------:R-:W-:Y:S01]  /*0020*/  S2UR UR4, SR_CTAID.Y ;  /* 0x00000000000479c3 */ /* 0x000fe20000002600 */
[----:B------:R-:W1:Y:S01]  /*0030*/  LDCU UR5, c[0x0][0x370] ;  /* 0x00006e00ff0577ac */ /* 0x000e620008000800 */
[----:B------:R-:W2:Y:S06]  /*0040*/  LDCU.64 UR8, c[0x0][0x380] ;  /* 0x00007000ff0877ac */ /* 0x000eac0008000a00 */
[----:B------:R-:W1:Y:S01]  /*0050*/  S2UR UR6, SR_CTAID.X ;  /* 0x00000000000679c3 */ /* 0x000e620000002500 */
[----:B------:R-:W3:Y:S07]  /*0060*/  LDCU.64 UR10, c[0x0][0x358] ;  /* 0x00006b00ff0a77ac */ /* 0x000eee0008000a00 */
[----:B------:R-:W0:Y:S01]  /*0070*/  LDC.64 R6, c[0x0][0x390] ;  /* 0x0000e400ff067b82 */ /* 0x000e220000000a00 */
[----:B-1----:R-:W-:-:S06]  /*0080*/  UIMAD UR4, UR4, UR5, UR6 ;  /* 0x00000005040472a4 */ /* 0x002fcc000f8e0206 */
[----:B0-----:R-:W-:-:S05]  /*0090*/  IMAD R0, R3, R6, UR4 ;  /* 0x0000000403007e24 */ /* 0x001fca000f8e0206 */
[----:B------:R-:W-:Y:S02]  /*00a0*/  SHF.R.S32.HI R8, RZ, 0x1f, R0 ;  /* 0x0000001fff087819 */ /* 0x000fe40000011400 */
[----:B--2---:R-:W-:-:S04]  /*00b0*/  IADD3 R4, P0, PT, R0, UR8, RZ ;  /* 0x0000000800047c10 */ /* 0x004fc8000ff1e0ff */
[----:B------:R-:W-:-:S06]  /*00c0*/  IADD3.X R5, PT, PT, R8, UR9, RZ, P0, !PT ;  /* 0x0000000908057c10 */ /* 0x000fcc00087fe4ff */
[----:B---3--:R-:W2:Y:S01]  /*00d0*/  LDG.E.U8 R5, desc[UR10][R4.64] ;  /* 0x0000000a04057981 */ /* 0x008ea2000c1e1100 */
[----:B------:R-:W0:Y:S01]  /*00e0*/  S2UR UR9, SR_CgaCtaId ;  /* 0x00000000000979c3 */ /* 0x000e220000008800 */
[----:B------:R-:W-:Y:S01]  /*00f0*/  UMOV UR8, 0x400 ;  /* 0x0000040000087882 */ /* 0x000fe20000000000 */
[----:B------:R-:W-:Y:S01]  /*0100*/  LOP3.LUT R2, RZ, R3, RZ, 0x33, !PT ;  /* 0x00000003ff027212 */ /* 0x000fe200078e33ff */
[----:B------:R-:W-:Y:S01]  /*0110*/  BSSY.RECONVERGENT B0, `(.L_x_1) ;  /* 0x000008b000007945 */ /* 0x000fe20003800200 */
[----:B------:R-:W-:-:S03]  /*0120*/  ISETP.NE.AND P0, PT, R7, 0x1, PT ;  /* 0x000000010700780c */ /* 0x000fc60003f05270 */
[----:B------:R-:W-:Y:S01]  /*0130*/  IMAD.IADD R2, R2, 0x1, R7 ;  /* 0x0000000102027824 */ /* 0x000fe200078e0207 */
[----:B------:R-:W-:Y:S01]  /*0140*/  ISETP.NE.OR P0, PT, R3, RZ, !P0 ;  /* 0x000000ff0300720c */ /* 0x000fe20004705670 */
[----:B0-----:R-:W-:-:S09]  /*0150*/  ULEA UR4, UR9, UR8, 0x18 ;  /* 0x0000000809047291 */ /* 0x001fd2000f8ec0ff */
[----:B--2---:R0:W-:Y:S01]  /*0160*/  STS.U8 [R2+UR4], R5 ;  /* 0x0000000502007988 */ /* 0x0041e20008000004 */
[----:B------:R-:W-:Y:S08]  /*0170*/  BAR.SYNC.DEFER_BLOCKING 0x0 ;  /* 0x0000000000007b1d */ /* 0x000ff00000010000 */
[----:B------:R-:W-:Y:S06]  /*0180*/  BAR.SYNC.DEFER_BLOCKING 0x0 ;  /* 0x0000000000007b1d */ /* 0x000fec0000010000 */
[----:B0-----:R-:W-:Y:S05]  /*0190*/  @P0 BRA `(.L_x_2) ;  /* 0x0000000800080947 */ /* 0x001fea0003800000 */
[----:B------:R-:W-:Y:S01]  /*01a0*/  VIADD R3, R7, 0xfffffffe ;  /* 0xfffffffe07037836 */ /* 0x000fe20000000000 */
[----:B------:R-:W-:-:S04]  /*01b0*/  UMOV UR5, 0x1 ;  /* 0x0000000100057882 */ /* 0x000fc80000000000 */
[----:B------:R-:W-:Y:S01]  /*01c0*/  ISETP.GE.U32.AND P0, PT, R3, 0x7, PT ;  /* 0x000000070300780c */ /* 0x000fe20003f06070 */
[----:B------:R-:W-:-:S05]  /*01d0*/  VIADD R3, R7, 0xffffffff ;  /* 0xffffffff07037836 */ /* 0x000fca0000000000 */
[----:B------:R-:W-:-:S07]  /*01e0*/  LOP3.LUT R11, R3, 0x7, RZ, 0xc0, !PT ;  /* 0x00000007030b7812 */ /* 0x000fce00078ec0ff */
[----:B------:R-:W-:Y:S05]  /*01f0*/  @!P0 BRA `(.L_x_3) ;  /* 0x0000000000d88947 */ /* 0x000fea0003800000 */
[----:B------:R-:W-:Y:S01]  /*0200*/  UIADD3 UR5, UPT, UPT, UR8, 0x4c0, URZ ;  /* 0x000004c008057890 */ /* 0x000fe2000fffe0ff */
[----:B------:R-:W-:Y:S01]  /*0210*/  LOP3.LUT R4, R3, 0xfffffff8, RZ, 0xc0, !PT ;  /* 0xfffffff803047812 */ /* 0x000fe200078ec0ff */
[----:B------:R-:W-:Y:S02]  /*0220*/  UMOV UR7, 0x4 ;  /* 0x0000000400077882 */ /* 0x000fe40000000000 */
[----:B------:R-:W-:Y:S02]  /*0230*/  ULEA UR5, UR9, UR5, 0x18 ;  /* 0x0000000509057291 */ /* 0x000fe4000f8ec0ff */
[----:B------:R-:W-:Y:S02]  /*0240*/  IMAD.MOV R4, RZ, RZ, -R4 ;  /* 0x000000ffff047224 */ /* 0x000fe400078e0a04 */
[----:B------:R-:W-:-:S03]  /*0250*/  UIADD3 UR6, UPT, UPT, UR5, 0x4, URZ ;  /* 0x0000000405067890 */ /* 0x000fc6000fffe0ff */
[----:B------:R-:W-:-:S09]  /*0260*/  UMOV UR5, UR4 ;  /* 0x0000000400057c82 */ /* 0x000fd20008000000 */
.L_x_4:
[----:B------:R-:W0:Y:S01]  /*0270*/  LDS.U8 R6, [UR5+0x1] ;  /* 0x00000105ff067984 */ /* 0x000e220008000000 */
[----:B------:R-:W-:Y:S01]  /*0280*/  VIADD R4, R4, 0x8 ;  /* 0x0000000804047836 */ /* 0x000fe20000000000 */
[----:B------:R-:W-:Y:S01]  /*0290*/  UIADD3 UR7, UPT, UPT, UR7, 0x8, URZ ;  /* 0x0000000807077890 */ /* 0x000fe2000fffe0ff */
[----:B0-----:R-:W-:-:S13]  /*02a0*/  ISETP.NE.AND P0, PT, R6, RZ, PT ;  /* 0x000000ff0600720c */ /* 0x001fda0003f05270 */
[----:B------:R-:W0:Y:S02]  /*02b0*/  @P0 LDS.U8 R5, [UR6+-0x4] ;  /* 0xfffffc06ff050984 */ /* 0x000e240008000000 */
[----:B0-----:R-:W-:-:S05]  /*02c0*/  @P0 IMAD.IADD R5, R6, 0x1, R5 ;  /* 0x0000000106050824 */ /* 0x001fca00078e0205 */
[----:B------:R-:W-:Y:S04]  /*02d0*/  @P0 STS.U8 [UR6+-0x3], R5 ;  /* 0xfffffd05ff000988 */ /* 0x000fe80008000006 */
[----:B------:R-:W0:Y:S02]  /*02e0*/  LDS.U8 R7, [UR5+0x2] ;  /* 0x00000205ff077984 */ /* 0x000e240008000000 */
        /* <DEDUP_REMOVED lines=13> */
[----:B------:R-:W-:Y:S04]  /*03c0*/  @P0 STS.U8 [UR6], R5 ;  /* 0x00000005ff000988 */ /* 0x000fe80008000006 */
[----:B------:R-:W0:Y:S02]  /*03d0*/  LDS.U8 R9, [UR5+0x5] ;  /* 0x00000505ff097984 */ /* 0x000e240008000000 */
[----:B0-----:R-:W-:-:S13]  /*03e0*/  ISETP.NE.AND P0, PT, R9, RZ, PT ;  /* 0x000000ff0900720c */ /* 0x001fda0003f05270 */
[----:B------:R-:W0:Y:S02]  /*03f0*/  @P0 LDS.U8 R6, [UR6] ;  /* 0x00000006ff060984 */ /* 0x000e240008000000 */
[----:B0-----:R-:W-:-:S05]  /*0400*/  @P0 IMAD.IADD R6, R9, 0x1, R6 ;  /* 0x0000000109060824 */ /* 0x001fca00078e0206 */
[----:B------:R-:W-:Y:S04]  /*0410*/  @P0 STS.U8 [UR6+0x1], R6 ;  /* 0x00000106ff000988 */ /* 0x000fe80008000006 */
[----:B------:R-:W0:Y:S02]  /*0420*/  LDS.U8 R10, [UR5+0x6] ;  /* 0x00000605ff0a7984 */ /* 0x000e240008000000 */
[----:B0-----:R-:W-:-:S13]  /*0430*/  ISETP.NE.AND P0, PT, R10, RZ, PT ;  /* 0x000000ff0a00720c */ /* 0x001fda0003f05270 */
[----:B------:R-:W0:Y:S02]  /*0440*/  @P0 LDS.U8 R7, [UR6+0x1] ;  /* 0x00000106ff070984 */ /* 0x000e240008000000 */
[----:B0-----:R-:W-:-:S05]  /*0450*/  @P0 IMAD.IADD R7, R10, 0x1, R7 ;  /* 0x000000010a070824 */ /* 0x001fca00078e0207 */
[----:B------:R-:W-:Y:S04]  /*0460*/  @P0 STS.U8 [UR6+0x2], R7 ;  /* 0x00000207ff000988 */ /* 0x000fe80008000006 */
[----:B------:R-:W0:Y:S02]  /*0470*/  LDS.U8 R10, [UR5+0x7] ;  /* 0x00000705ff0a7984 */ /* 0x000e240008000000 */
[----:B0-----:R-:W-:-:S13]  /*0480*/  ISETP.NE.AND P0, PT, R10, RZ, PT ;  /* 0x000000ff0a00720c */ /* 0x001fda0003f05270 */
[----:B------:R-:W0:Y:S02]  /*0490*/  @P0 LDS.U8 R5, [UR6+0x2] ;  /* 0x00000206ff050984 */ /* 0x000e240008000000 */
[----:B0-----:R-:W-:-:S05]  /*04a0*/  @P0 IMAD.IADD R5, R10, 0x1, R5 ;  /* 0x000000010a050824 */ /* 0x001fca00078e0205 */
[----:B------:R-:W-:Y:S04]  /*04b0*/  @P0 STS.U8 [UR6+0x3], R5 ;  /* 0x00000305ff000988 */ /* 0x000fe80008000006 */
[----:B------:R-:W0:Y:S01]  /*04c0*/  LDS.U8 R9, [UR5+0x8] ;  /* 0x00000805ff097984 */ /* 0x000e220008000000 */
[----:B------:R-:W-:Y:S01]  /*04d0*/  UIADD3 UR5, UPT, UPT, UR5, 0x8, URZ ;  /* 0x0000000805057890 */ /* 0x000fe2000fffe0ff */
[----:B0-----:R-:W-:-:S13]  /*04e0*/  ISETP.NE.AND P0, PT, R9, RZ, PT ;  /* 0x000000ff0900720c */ /* 0x001fda0003f05270 */
[----:B------:R-:W0:Y:S02]  /*04f0*/  @P0 LDS.U8 R6, [UR6+0x3] ;  /* 0x00000306ff060984 */ /* 0x000e240008000000 */
[----:B0-----:R-:W-:-:S05]  /*0500*/  @P0 IMAD.IADD R6, R9, 0x1, R6 ;  /* 0x0000000109060824 */ /* 0x001fca00078e0206 */
[----:B------:R0:W-:Y:S01]  /*0510*/  @P0 STS.U8 [UR6+0x4], R6 ;  /* 0x00000406ff000988 */ /* 0x0001e20008000006 */
[----:B------:R-:W-:Y:S01]  /*0520*/  ISETP.NE.AND P0, PT, R4, RZ, PT ;  /* 0x000000ff0400720c */ /* 0x000fe20003f05270 */
[----:B------:R-:W-:-:S12]  /*0530*/  UIADD3 UR6, UPT, UPT, UR6, 0x8, URZ ;  /* 0x0000000806067890 */ /* 0x000fd8000fffe0ff */
[----:B0-----:R-:W-:Y:S05]  /*0540*/  @P0 BRA `(.L_x_4) ;  /* 0xfffffffc00480947 */ /* 0x001fea000383ffff */
[----:B------:R-:W-:-:S12]  /*0550*/  UIADD3 UR5, UPT, UPT, UR7, -0x3, URZ ;  /* 0xfffffffd07057890 */ /* 0x000fd8000fffe0ff */
.L_x_3:
[----:B------:R-:W-:-:S13]  /*0560*/  ISETP.NE.AND P0, PT, R11, RZ, PT ;  /* 0x000000ff0b00720c */ /* 0x000fda0003f05270 */
[----:B------:R-:W-:Y:S05]  /*0570*/  @!P0 BRA `(.L_x_2) ;  /* 0x0000000400108947 */ /* 0x000fea0003800000 */
[----:B------:R-:W-:Y:S02]  /*0580*/  ISETP.GE.U32.AND P1, PT, R11, 0x4, PT ;  /* 0x000000040b00780c */ /* 0x000fe40003f26070 */
[----:B------:R-:W-:-:S04]  /*0590*/  LOP3.LUT R10, R3, 0x3, RZ, 0xc0, !PT ;  /* 0x00000003030a7812 */ /* 0x000fc800078ec0ff */
[----:B------:R-:W-:-:S07]  /*05a0*/  ISETP.NE.AND P0, PT, R10, RZ, PT ;  /* 0x000000ff0a00720c */ /* 0x000fce0003f05270 */
[----:B------:R-:W-:Y:S06]  /*05b0*/  @!P1 BRA `(.L_x_5) ;  /* 0x0000000000709947 */ /* 0x000fec0003800000 */
[----:B------:R-:W0:Y:S01]  /*05c0*/  S2UR UR7, SR_CgaCtaId ;  /* 0x00000000000779c3 */ /* 0x000e220000008800 */
[----:B------:R-:W-:Y:S01]  /*05d0*/  UMOV UR6, 0x400 ;  /* 0x0000040000067882 */ /* 0x000fe20000000000 */
[----:B------:R-:W-:Y:S01]  /*05e0*/  IMAD.U32 R9, RZ, RZ, UR5 ;  /* 0x00000005ff097e24 */ /* 0x000fe2000f8e00ff */
[----:B0-----:R-:W-:Y:S02]  /*05f0*/  ULEA UR12, UR7, UR6, 0x18 ;  /* 0x00000006070c7291 */ /* 0x001fe4000f8ec0ff */
[----:B------:R-:W-:-:S04]  /*0600*/  UIADD3 UR6, UPT, UPT, UR6, 0x4c0, URZ ;  /* 0x000004c006067890 */ /* 0x000fc8000fffe0ff */
[----:B------:R-:W-:-:S03]  /*0610*/  ULEA UR6, UR7, UR6, 0x18 ;  /* 0x0000000607067291 */ /* 0x000fc6000f8ec0ff */
[----:B------:R-:W0:Y:S03]  /*0620*/  LDS.U8 R5, [R9+UR12] ;  /* 0x0000000c09057984 */ /* 0x000e260008000000 */
[----:B------:R-:W-:Y:S01]  /*0630*/  IMAD.U32 R11, RZ, RZ, UR6 ;  /* 0x00000006ff0b7e24 */ /* 0x000fe2000f8e00ff */
[----:B0-----:R-:W-:-:S13]  /*0640*/  ISETP.NE.AND P1, PT, R5, RZ, PT ;  /* 0x000000ff0500720c */ /* 0x001fda0003f25270 */
[----:B------:R-:W0:Y:S02]  /*0650*/  @P1 LDS.U8 R4, [R11+UR5+-0x1] ;  /* 0xffffff050b041984 */ /* 0x000e240008000000 */
[----:B0-----:R-:W-:-:S05]  /*0660*/  @P1 IMAD.IADD R4, R5, 0x1, R4 ;  /* 0x0000000105041824 */ /* 0x001fca00078e0204 */
[----:B------:R-:W-:Y:S04]  /*0670*/  @P1 STS.U8 [R11+UR5], R4 ;  /* 0x000000040b001988 */ /* 0x000fe80008000005 */
[----:B------:R-:W0:Y:S02]  /*0680*/  LDS.U8 R6, [R9+UR12+0x1] ;  /* 0x0000010c09067984 */ /* 0x000e240008000000 */
[----:B0-----:R-:W-:-:S13]  /*0690*/  ISETP.NE.AND P1, PT, R6, RZ, PT ;  /* 0x000000ff0600720c */ /* 0x001fda0003f25270 */
[----:B------:R-:W0:Y:S02]  /*06a0*/  @P1 LDS.U8 R5, [R11+UR5] ;  /* 0x000000050b051984 */ /* 0x000e240008000000 */
[----:B0-----:R-:W-:-:S05]  /*06b0*/  @P1 IMAD.IADD R5, R6, 0x1, R5 ;  /* 0x0000000106051824 */ /* 0x001fca00078e0205 */
[----:B------:R-:W-:Y:S04]  /*06c0*/  @P1 STS.U8 [R11+UR5+0x1], R5 ;  /* 0x000001050b001988 */ /* 0x000fe80008000005 */
[----:B------:R-:W0:Y:S02]  /*06d0*/  LDS.U8 R7, [R9+UR12+0x2] ;  /* 0x0000020c09077984 */ /* 0x000e240008000000 */
[----:B0-----:R-:W-:-:S13]  /*06e0*/  ISETP.NE.AND P1, PT, R7, RZ, PT ;  /* 0x000000ff0700720c */ /* 0x001fda0003f25270 */
[----:B------:R-:W0:Y:S02]  /*06f0*/  @P1 LDS.U8 R6, [R11+UR5+0x1] ;  /* 0x000001050b061984 */ /* 0x000e240008000000 */
[----:B0-----:R-:W-:-:S05]  /*0700*/  @P1 IMAD.IADD R6, R7, 0x1, R6 ;  /* 0x0000000107061824 */ /* 0x001fca00078e0206 */
[----:B------:R-:W-:Y:S04]  /*0710*/  @P1 STS.U8 [R11+UR5+0x2], R6 ;  /* 0x000002060b001988 */ /* 0x000fe80008000005 */
[----:B------:R-:W0:Y:S02]  /*0720*/  LDS.U8 R7, [R9+UR12+0x3] ;  /* 0x0000030c09077984 */ /* 0x000e240008000000 */
[----:B0-----:R-:W-:-:S13]  /*0730*/  ISETP.NE.AND P1, PT, R7, RZ, PT ;  /* 0x000000ff0700720c */ /* 0x001fda0003f25270 */
[----:B------:R-:W0:Y:S02]  /*0740*/  @P1 LDS.U8 R4, [R11+UR5+0x2] ;  /* 0x000002050b041984 */ /* 0x000e240008000000 */
[----:B0-----:R-:W-:-:S05]  /*0750*/  @P1 IMAD.IADD R4, R7, 0x1, R4 ;  /* 0x0000000107041824 */ /* 0x001fca00078e0204 */
[----:B------:R0:W-:Y:S01]  /*0760*/  @P1 STS.U8 [R11+UR5+0x3], R4 ;  /* 0x000003040b001988 */ /* 0x0001e20008000005 */
[----:B------:R-:W-:-:S12]  /*0770*/  UIADD3 UR5, UPT, UPT, UR5, 0x4, URZ ;  /* 0x0000000405057890 */ /* 0x000fd8000fffe0ff */
.L_x_5:
[----:B------:R-:W-:Y:S05]  /*0780*/  @!P0 BRA `(.L_x_2) ;  /* 0x00000000008c8947 */ /* 0x000fea0003800000 */
[----:B------:R-:W-:Y:S02]  /*0790*/  ISETP.NE.AND P1, PT, R10, 0x1, PT ;  /* 0x000000010a00780c */ /* 0x000fe40003f25270 */
[----:B------:R-:W-:-:S04]  /*07a0*/  LOP3.LUT R3, R3, 0x1, RZ, 0xc0, !PT ;  /* 0x0000000103037812 */ /* 0x000fc800078ec0ff */
[----:B------:R-:W-:-:S07]  /*07b0*/  ISETP.NE.U32.AND P0, PT, R3, 0x1, PT ;  /* 0x000000010300780c */ /* 0x000fce0003f05070 */
[----:B------:R-:W-:Y:S06]  /*07c0*/  @!P1 BRA `(.L_x_6) ;  /* 0x0000000000489947 */ /* 0x000fec0003800000 */
[----:B------:R-:W1:Y:S01]  /*07d0*/  S2UR UR7, SR_CgaCtaId ;  /* 0x00000000000779c3 */ /* 0x000e620000008800 */
[----:B------:R-:W-:Y:S01]  /*07e0*/  UMOV UR6, 0x400 ;  /* 0x0000040000067882 */ /* 0x000fe20000000000 */
[----:B------:R-:W-:Y:S01]  /*07f0*/  IMAD.U32 R6, RZ, RZ, UR5 ;  /* 0x00000005ff067e24 */ /* 0x000fe2000f8e00ff */
[----:B-1----:R-:W-:Y:S02]  /*0800*/  ULEA UR12, UR7, UR6, 0x18 ;  /* 0x00000006070c7291 */ /* 0x002fe4000f8ec0ff */
[----:B------:R-:W-:-:S04]  /*0810*/  UIADD3 UR6, UPT, UPT, UR6, 0x4c0, URZ ;  /* 0x000004c006067890 */ /* 0x000fc8000fffe0ff */
[----:B------:R-:W-:-:S03]  /*0820*/  ULEA UR6, UR7, UR6, 0x18 ;  /* 0x0000000607067291 */ /* 0x000fc6000f8ec0ff */
[----:B0-----:R-:W0:Y:S03]  /*0830*/  LDS.U8 R4, [R6+UR12] ;  /* 0x0000000c06047984 */ /* 0x001e260008000000 */
        /* <DEDUP_REMOVED lines=9> */
[----:B------:R1:W-:Y:S01]  /*08d0*/  @P1 STS.U8 [R7+UR5+0x1], R4 ;  /* 0x0000010407001988 */ /* 0x0003e20008000005 */
[----:B------:R-:W-:-:S12]  /*08e0*/  UIADD3 UR5, UPT, UPT, UR5, 0x2, URZ ;  /* 0x0000000205057890 */ /* 0x000fd8000fffe0ff */
.L_x_6:
[----:B------:R-:W-:Y:S05]  /*08f0*/  @P0 BRA `(.L_x_2) ;  /* 0x0000000000300947 */ /* 0x000fea0003800000 */
[----:B------:R-:W2:Y:S01]  /*0900*/  S2R R5, SR_CgaCtaId ;  /* 0x0000000000057919 */ /* 0x000ea20000008800 */
[----:B01----:R-:W-:-:S04]  /*0910*/  MOV R4, 0x400 ;  /* 0x0000040000047802 */ /* 0x003fc80000000f00 */
[----:B--2---:R-:W-:-:S05]  /*0920*/  LEA R3, R5, R4, 0x18 ;  /* 0x0000000405037211 */ /* 0x004fca00078ec0ff */
[----:B------:R-:W-:-:S05]  /*0930*/  VIADD R3, R3, UR5 ;  /* 0x0000000503037c36 */ /* 0x000fca0008000000 */
[----:B------:R-:W0:Y:S02]  /*0940*/  LDS.U8 R6, [R3] ;  /* 0x0000000003067984 */ /* 0x000e240000000000 */
[----:B0-----:R-:W-:-:S13]  /*0950*/  ISETP.NE.AND P0, PT, R6, RZ, PT ;  /* 0x000000ff0600720c */ /* 0x001fda0003f05270 */
[----:B------:R-:W-:-:S05]  /*0960*/  @P0 VIADD R4, R4, 0x4c0 ;  /* 0x000004c004040836 */ /* 0x000fca0000000000 */
[----:B------:R-:W-:-:S05]  /*0970*/  @P0 LEA R4, R5, R4, 0x18 ;  /* 0x0000000405040211 */ /* 0x000fca00078ec0ff */
[----:B------:R-:W-:-:S05]  /*0980*/  @P0 VIADD R4, R4, UR5 ;  /* 0x0000000504040c36 */ /* 0x000fca0008000000 */
[----:B------:R-:W0:Y:S02]  /*0990*/  @P0 LDS.U8 R5, [R4+-0x1] ;  /* 0xffffff0004050984 */ /* 0x000e240000000000 */
[----:B0-----:R-:W-:-:S05]  /*09a0*/  @P0 IMAD.IADD R5, R6, 0x1, R5 ;  /* 0x0000000106050824 */ /* 0x001fca00078e0205 */
[----:B------:R2:W-:Y:S02]  /*09b0*/  @P0 STS.U8 [R4], R5 ;  /* 0x0000000504000388 */ /* 0x0005e40000000000 */
.L_x_2:
[----:B------:R-:W-:Y:S05]  /*09c0*/  BSYNC.RECONVERGENT B0 ;  /* 0x0000000000007941 */ /* 0x000fea0003800200 */
.L_x_1:
[----:B------:R-:W3:Y:S08]  /*09d0*/  S2UR UR6, SR_CgaCtaId ;  /* 0x00000000000679c3 */ /* 0x000ef00000008800 */
[----:B------:R-:W-:Y:S06]  /*09e0*/  BAR.SYNC.DEFER_BLOCKING 0x0 ;  /* 0x0000000000007b1d */ /* 0x000fec0000010000 */
[----:B------:R-:W-:-:S02]  /*09f0*/  UMOV UR5, 0x400 ;  /* 0x0000040000057882 */ /* 0x000fc40000000000 */
[----:B------:R-:W-:-:S04]  /*0a00*/  UIADD3 UR5, UPT, UPT, UR5, 0x4c0, URZ ;  /* 0x000004c005057890 */ /* 0x000fc8000fffe0ff */
[----:B---3--:R-:W-:Y:S01]  /*0a10*/  ULEA UR5, UR6, UR5, 0x18 ;  /* 0x0000000506057291 */ /* 0x008fe2000f8ec0ff */
[----:B------:R-:W0:Y:S08]  /*0a20*/  LDCU.64 UR6, c[0x0][0x388] ;  /* 0x00007100ff0677ac */ /* 0x000e300008000a00 */
[----:B------:R-:W3:Y:S01]  /*0a30*/  LDS.U8 R3, [R2+UR5] ;  /* 0x0000000502037984 */ /* 0x000ee20008000000 */
[----:B012---:R-:W-:-:S04]  /*0a40*/  IADD3 R4, P0, PT, R0, UR6, RZ ;  /* 0x0000000600047c10 */ /* 0x007fc8000ff1e0ff */
[----:B------:R-:W-:-:S05]  /*0a50*/  IADD3.X R5, PT, PT, R8, UR7, RZ, P0, !PT ;  /* 0x0000000708057c10 */ /* 0x000fca00087fe4ff */
[----:B---3--:R-:W-:Y:S01]  /*0a60*/  STG.E.U8 desc[UR10][R4.64], R3 ;  /* 0x0000000304007986 */ /* 0x008fe2000c10110a */
[----:B------:R-:W-:Y:S05]  /*0a70*/  EXIT ;  /* 0x000000000000794d */ /* 0x000fea0003800000 */
.L_x_7:
        /* <DEDUP_REMOVED lines=16> */
.L_x_38:


//--------------------- .text._Z14up_to_downscanPhS_ii --------------------------
	.section	.text._Z14up_to_downscanPhS_ii,"ax",@progbits
	.align	128
        .global         _Z14up_to_downscanPhS_ii
        .type           _Z14up_to_downscanPhS_ii,@function
        .size           _Z14up_to_downscanPhS_ii,(.L_x_39 - _Z14up_to_downscanPhS_ii)
        .other          _Z14up_to_downscanPhS_ii,@"STO_CUDA_ENTRY STV_DEFAULT"
_Z14up_to_downscanPhS_ii:
.text._Z14up_to_downscanPhS_ii:
[----:B------:R-:W-:Y:S01]  /*0000*/  LDC R1, c[0x0][0x37c] ;  /* 0x0000df00ff017b82 */ /* 0x000fe20000000800 */
[----:B------:R-:W0:Y:S07]  /*0010*/  S2R R0, SR_TID.X ;  /* 0x0000000000007919 */ /* 0x000e2e0000002100 */
[----:B------:R-:W-:Y:S01]  /*0020*/  S2UR UR4, SR_CTAID.Y ;  /* 0x00000000000479c3 */ /* 0x000fe20000002600 */
[----:B------:R-:W1:Y:S01]  /*0030*/  LDCU UR5, c[0x0][0x370] ;  /* 0x00006e00ff0577ac */ /* 0x000e620008000800 */
[----:B------:R-:W2:Y:S06]  /*0040*/  LDCU.64 UR8, c[0x0][0x380] ;  /* 0x00007000ff0877ac */ /* 0x000eac0008000a00 */
[----:B------:R-:W1:Y:S01]  /*0050*/  S2UR UR6, SR_CTAID.X ;  /* 0x00000000000679c3 */ /* 0x000e620000002500 */
[----:B------:R-:W3:Y:S07]  /*0060*/  LDCU.64 UR10, c[0x0][0x358] ;  /* 0x00006b00ff0a77ac */ /* 0x000eee0008000a00 */
[----:B------:R-:W0:Y:S01]  /*0070*/  LDC R3, c[0x0][0x390] ;  /* 0x0000e400ff037b82 */ /* 0x000e220000000800 */
[----:B-1----:R-:W-:-:S06]  /*0080*/  UIMAD UR4, UR4, UR5, UR6 ;  /* 0x00000005040472a4 */ /* 0x002fcc000f8e0206 */
[----:B0-----:R-:W-:Y:S02]  /*0090*/  IMAD R2, R0, R3, UR4 ;  /* 0x0000000400027e24 */ /* 0x001fe4000f8e0203 */
[----:B------:R-:W0:Y:S03]  /*00a0*/  LDC R3, c[0x0][0x394] ;  /* 0x0000e500ff037b82 */ /* 0x000e260000000800 */
[----:B------:R-:W-:Y:S02]  /*00b0*/  SHF.R.S32.HI R8, RZ, 0x1f, R2 ;  /* 0x0000001fff087819 */ /* 0x000fe40000011402 */
[----:B--2---:R-:W-:-:S04]  /*00c0*/  IADD3 R4, P0, PT, R2, UR8, RZ ;  /* 0x0000000802047c10 */ /* 0x004fc8000ff1e0ff */
[----:B------:R-:W-:-:S06]  /*00d0*/  IADD3.X R5, PT, PT, R8, UR9, RZ, P0, !PT ;  /* 0x0000000908057c10 */ /* 0x000fcc00087fe4ff */
[----:B---3--:R-:W2:Y:S01]  /*00e0*/  LDG.E.U8 R5, desc[UR10][R4.64] ;  /* 0x0000000a04057981 */ /* 0x008ea2000c1e1100 */
[----:B------:R-:W1:Y:S01]  /*00f0*/  S2UR UR9, SR_CgaCtaId ;  /* 0x00000000000979c3 */ /* 0x000e620000008800 */
[----:B------:R-:W-:Y:S01]  /*0100*/  UMOV UR8, 0x400 ;  /* 0x0000040000087882 */ /* 0x000fe20000000000 */
[----:B------:R-:W-:Y:S01]  /*0110*/  BSSY.RECONVERGENT B0, `(.L_x_8) ;  /* 0x0000089000007945 */ /* 0x000fe20003800200 */
[----:B0-----:R-:W-:-:S04]  /*0120*/  ISETP.NE.AND P0, PT, R3, 0x1, PT ;  /* 0x000000010300780c */ /* 0x001fc80003f05270 */
[----:B------:R-:W-:Y:S01]  /*0130*/  ISETP.NE.OR P0, PT, R0, RZ, !P0 ;  /* 0x000000ff0000720c */ /* 0x000fe20004705670 */
[----:B-1----:R-:W-:-:S09]  /*0140*/  ULEA UR4, UR9, UR8, 0x18 ;  /* 0x0000000809047291 */ /* 0x002fd2000f8ec0ff */
[----:B--2---:R0:W-:Y:S01]  /*0150*/  STS.U8 [R0+UR4], R5 ;  /* 0x0000000500007988 */ /* 0x0041e20008000004 */
[----:B------:R-:W-:Y:S06]  /*0160*/  BAR.SYNC.DEFER_BLOCKING 0x0 ;  /* 0x0000000000007b1d */ /* 0x000fec0000010000 */
[----:B------:R-:W-:Y:S05]  /*0170*/  @P0 BRA `(.L_x_9) ;  /* 0x0000000800080947 */ /* 0x000fea0003800000 */
[C---:B------:R-:W-:Y:S01]  /*0180*/  VIADD R4, R3.reuse, 0xfffffffe ;  /* 0xfffffffe03047836 */ /* 0x040fe20000000000 */
[----:B------:R-:W-:Y:S01]  /*0190*/  UMOV UR5, 0x1 ;  /* 0x0000000100057882 */ /* 0x000fe20000000000 */
[----:B------:R-:W-:-:S03]  /*01a0*/  VIADD R3, R3, 0xffffffff ;  /* 0xffffffff03037836 */ /* 0x000fc60000000000 */
[----:B------:R-:W-:Y:S02]  /*01b0*/  ISETP.GE.U32.AND P0, PT, R4, 0x7, PT ;  /* 0x000000070400780c */ /* 0x000fe40003f06070 */
[----:B------:R-:W-:-:S11]  /*01c0*/  LOP3.LUT R11, R3, 0x7, RZ, 0xc0, !PT ;  /* 0x00000007030b7812 */ /* 0x000fd600078ec0ff */
        /* <DEDUP_REMOVED lines=8> */
.L_x_11:
[----:B------:R-:W1:Y:S01]  /*0250*/  LDS.U8 R6, [UR5+0x1] ;  /* 0x00000105ff067984 */ /* 0x000e620008000000 */
[----:B------:R-:W-:Y:S01]  /*0260*/  VIADD R4, R4, 0x8 ;  /* 0x0000000804047836 */ /* 0x000fe20000000000 */
[----:B------:R-:W-:Y:S01]  /*0270*/  UIADD3 UR7, UPT, UPT, UR7, 0x8, URZ ;  /* 0x0000000807077890 */ /* 0x000fe2000fffe0ff */
[----:B-1----:R-:W-:-:S13]  /*0280*/  ISETP.NE.AND P0, PT, R6, RZ, PT ;  /* 0x000000ff0600720c */ /* 0x002fda0003f05270 */
[----:B0-----:R-:W0:Y:S02]  /*0290*/  @P0 LDS.U8 R5, [UR6+-0x4] ;  /* 0xfffffc06ff050984 */ /* 0x001e240008000000 */
        /* <DEDUP_REMOVED lines=40> */
[----:B-1----:R-:W-:Y:S05]  /*0520*/  @P0 BRA `(.L_x_11) ;  /* 0xfffffffc00480947 */ /* 0x002fea000383ffff */
[----:B------:R-:W-:-:S12]  /*0530*/  UIADD3 UR5, UPT, UPT, UR7, -0x3, URZ ;  /* 0xfffffffd07057890 */ /* 0x000fd8000fffe0ff */
.L_x_10:
[----:B------:R-:W-:-:S13]  /*0540*/  ISETP.NE.AND P0, PT, R11, RZ, PT ;  /* 0x000000ff0b00720c */ /* 0x000fda0003f05270 */
[----:B------:R-:W-:Y:S05]  /*0550*/  @!P0 BRA `(.L_x_9) ;  /* 0x0000000400108947 */ /* 0x000fea0003800000 */
[----:B------:R-:W-:Y:S02]  /*0560*/  ISETP.GE.U32.AND P1, PT, R11, 0x4, PT ;  /* 0x000000040b00780c */ /* 0x000fe40003f26070 */
[----:B------:R-:W-:-:S04]  /*0570*/  LOP3.LUT R10, R3, 0x3, RZ, 0xc0, !PT ;  /* 0x00000003030a7812 */ /* 0x000fc800078ec0ff */
[----:B------:R-:W-:-:S07]  /*0580*/  ISETP.NE.AND P0, PT, R10, RZ, PT ;  /* 0x000000ff0a00720c */ /* 0x000fce0003f05270 */
        /* <DEDUP_REMOVED lines=29> */
.L_x_12:
[----:B------:R-:W-:Y:S05]  /*0760*/  @!P0 BRA `(.L_x_9) ;  /* 0x00000000008c8947 */ /* 0x000fea0003800000 */
[----:B------:R-:W-:Y:S02]  /*0770*/  ISETP.NE.AND P1, PT, R10, 0x1, PT ;  /* 0x000000010a00780c */ /* 0x000fe40003f25270 */
[----:B------:R-:W-:-:S04]  /*0780*/  LOP3.LUT R3, R3, 0x1, RZ, 0xc0, !PT ;  /* 0x0000000103037812 */ /* 0x000fc800078ec0ff */
[----:B------:R-:W-:-:S07]  /*0790*/  ISETP.NE.U32.AND P0, PT, R3, 0x1, PT ;  /* 0x000000010300780c */ /* 0x000fce0003f05070 */
[----:B------:R-:W-:Y:S06]  /*07a0*/  @!P1 BRA `(.L_x_13) ;  /* 0x0000000000489947 */ /* 0x000fec0003800000 */
[----:B------:R-:W2:Y:S01]  /*07b0*/  S2UR UR7, SR_CgaCtaId ;  /* 0x00000000000779c3 */ /* 0x000ea20000008800 */
[----:B------:R-:W-:Y:S01]  /*07c0*/  UMOV UR6, 0x400 ;  /* 0x0000040000067882 */ /* 0x000fe20000000000 */
[----:B------:R-:W-:Y:S01]  /*07d0*/  IMAD.U32 R6, RZ, RZ, UR5 ;  /* 0x00000005ff067e24 */ /* 0x000fe2000f8e00ff */
[----:B--2---:R-:W-:Y:S02]  /*07e0*/  ULEA UR12, UR7, UR6, 0x18 ;  /* 0x00000006070c7291 */ /* 0x004fe4000f8ec0ff */
[----:B------:R-:W-:-:S04]  /*07f0*/  UIADD3 UR6, UPT, UPT, UR6, 0x4c0, URZ ;  /* 0x000004c006067890 */ /* 0x000fc8000fffe0ff */
[----:B------:R-:W-:-:S03]  /*0800*/  ULEA UR6, UR7, UR6, 0x18 ;  /* 0x0000000607067291 */ /* 0x000fc6000f8ec0ff */
[----:B-1----:R-:W1:Y:S03]  /*0810*/  LDS.U8 R4, [R6+UR12] ;  /* 0x0000000c06047984 */ /* 0x002e660008000000 */
[----:B------:R-:W-:Y:S01]  /*0820*/  IMAD.U32 R7, RZ, RZ, UR6 ;  /* 0x00000006ff077e24 */ /* 0x000fe2000f8e00ff */
[----:B-1----:R-:W-:-:S13]  /*0830*/  ISETP.NE.AND P1, PT, R4, RZ, PT ;  /* 0x000000ff0400720c */ /* 0x002fda0003f25270 */
[----:B------:R-:W1:Y:S02]  /*0840*/  @P1 LDS.U8 R3, [R7+UR5+-0x1] ;  /* 0xffffff0507031984 */ /* 0x000e640008000000 */
[----:B-1----:R-:W-:-:S05]  /*0850*/  @P1 IMAD.IADD R3, R4, 0x1, R3 ;  /* 0x0000000104031824 */ /* 0x002fca00078e0203 */
[----:B------:R-:W-:Y:S04]  /*0860*/  @P1 STS.U8 [R7+UR5], R3 ;  /* 0x0000000307001988 */ /* 0x000fe80008000005 */
[----:B0-----:R-:W0:Y:S02]  /*0870*/  LDS.U8 R5, [R6+UR12+0x1] ;  /* 0x0000010c06057984 */ /* 0x001e240008000000 */
[----:B0-----:R-:W-:-:S13]  /*0880*/  ISETP.NE.AND P1, PT, R5, RZ, PT ;  /* 0x000000ff0500720c */ /* 0x001fda0003f25270 */
[----:B------:R-:W0:Y:S02]  /*0890*/  @P1 LDS.U8 R4, [R7+UR5] ;  /* 0x0000000507041984 */ /* 0x000e240008000000 */
[----:B0-----:R-:W-:-:S05]  /*08a0*/  @P1 IMAD.IADD R4, R5, 0x1, R4 ;  /* 0x0000000105041824 */ /* 0x001fca00078e0204 */
[----:B------:R2:W-:Y:S01]  /*08b0*/  @P1 STS.U8 [R7+UR5+0x1], R4 ;  /* 0x0000010407001988 */ /* 0x0005e20008000005 */
[----:B------:R-:W-:-:S12]  /*08c0*/  UIADD3 UR5, UPT, UPT, UR5, 0x2, URZ ;  /* 0x0000000205057890 */ /* 0x000fd8000fffe0ff */
.L_x_13:
[----:B------:R-:W-:Y:S05]  /*08d0*/  @P0 BRA `(.L_x_9) ;  /* 0x0000000000300947 */ /* 0x000fea0003800000 */
[----:B0-----:R-:W0:Y:S01]  /*08e0*/  S2R R5, SR_CgaCtaId ;  /* 0x0000000000057919 */ /* 0x001e220000008800 */
[----:B-12---:R-:W-:-:S04]  /*08f0*/  MOV R4, 0x400 ;  /* 0x0000040000047802 */ /* 0x006fc80000000f00 */
[----:B0-----:R-:W-:-:S05]  /*0900*/  LEA R3, R5, R4, 0x18 ;  /* 0x0000000405037211 */ /* 0x001fca00078ec0ff */
        /* <DEDUP_REMOVED lines=9> */
.L_x_9:
[----:B------:R-:W-:Y:S05]  /*09a0*/  BSYNC.RECONVERGENT B0 ;  /* 0x0000000000007941 */ /* 0x000fea0003800200 */
.L_x_8:
[----:B------:R-:W4:Y:S08]  /*09b0*/  S2UR UR6, SR_CgaCtaId ;  /* 0x00000000000679c3 */ /* 0x000f300000008800 */
[----:B------:R-:W-:Y:S06]  /*09c0*/  BAR.SYNC.DEFER_BLOCKING 0x0 ;  /* 0x0000000000007b1d */ /* 0x000fec0000010000 */
[----:B------:R-:W-:-:S02]  /*09d0*/  UMOV UR5, 0x400 ;  /* 0x0000040000057882 */ /* 0x000fc40000000000 */
[----:B------:R-:W-:-:S04]  /*09e0*/  UIADD3 UR5, UPT, UPT, UR5, 0x4c0, URZ ;  /* 0x000004c005057890 */ /* 0x000fc8000fffe0ff */
[----:B----4-:R-:W-:Y:S01]  /*09f0*/  ULEA UR5, UR6, UR5, 0x18 ;  /* 0x0000000506057291 */ /* 0x010fe2000f8ec0ff */
[----:B------:R-:W4:Y:S08]  /*0a00*/  LDCU.64 UR6, c[0x0][0x388] ;  /* 0x00007100ff0677ac */ /* 0x000f300008000a00 */
[----:B0--3--:R-:W0:Y:S01]  /*0a10*/  LDS.U8 R5, [R0+UR5] ;  /* 0x0000000500057984 */ /* 0x009e220008000000 */
[----:B----4-:R-:W-:-:S04]  /*0a20*/  IADD3 R2, P0, PT, R2, UR6, RZ ;  /* 0x0000000602027c10 */ /* 0x010fc8000ff1e0ff */
[----:B------:R-:W-:-:S05]  /*0a30*/  IADD3.X R3, PT, PT, R8, UR7, RZ, P0, !PT ;  /* 0x0000000708037c10 */ /* 0x000fca00087fe4ff */
[----:B0-----:R-:W-:Y:S01]  /*0a40*/  STG.E.U8 desc[UR10][R2.64], R5 ;  /* 0x0000000502007986 */ /* 0x001fe2000c10110a */
[----:B------:R-:W-:Y:S05]  /*0a50*/  EXIT ;  /* 0x000000000000794d */ /* 0x000fea0003800000 */
.L_x_14:
        /* <DEDUP_REMOVED lines=10> */
.L_x_39:


//--------------------- .text._Z17right_to_leftpassPhS_ii --------------------------
	.section	.text._Z17right_to_leftpassPhS_ii,"ax",@progbits
	.align	128
        .global         _Z17right_to_leftpassPhS_ii
        .type           _Z17right_to_leftpassPhS_ii,@function
        .size           _Z17right_to_leftpassPhS_ii,(.L_x_40 - _Z17right_to_leftpassPhS_ii)
        .other          _Z17right_to_leftpassPhS_ii,@"STO_CUDA_ENTRY STV_DEFAULT"
_Z17right_to_leftpassPhS_ii:
.text._Z17right_to_leftpassPhS_ii:
[----:B------:R-:W-:Y:S01]  /*0000*/  LDC R1, c[0x0][0x37c] ;  /* 0x0000df00ff017b82 */ /* 0x000fe20000000800 */
[----:B------:R-:W0:Y:S07]  /*0010*/  S2R R0, SR_TID.X ;  /* 0x0000000000007919 */ /* 0x000e2e0000002100 */
[----:B------:R-:W0:Y:S01]  /*0020*/  LDC R9, c[0x0][0x390] ;  /* 0x0000e400ff097b82 */ /* 0x000e220000000800 */
[----:B------:R-:W1:Y:S01]  /*0030*/  LDCU.64 UR8, c[0x0][0x358] ;  /* 0x00006b00ff0877ac */ /* 0x000e620008000a00 */
[----:B------:R-:W-:Y:S01]  /*0040*/  BSSY.RECONVERGENT B0, `(.L_x_15) ;  /* 0x0000014000007945 */ /* 0x000fe20003800200 */
[----:B------:R-:W2:Y:S01]  /*0050*/  LDCU.64 UR4, c[0x0][0x380] ;  /* 0x00007000ff0477ac */ /* 0x000ea20008000a00 */
[----:B0-----:R-:W-:-:S13]  /*0060*/  ISETP.GE.AND P0, PT, R0, R9, PT ;  /* 0x000000090000720c */ /* 0x001fda0003f06270 */
[----:B-12---:R-:W-:Y:S05]  /*0070*/  @P0 BRA `(.L_x_16) ;  /* 0x0000000000400947 */ /* 0x006fea0003800000 */
[----:B------:R-:W0:Y:S01]  /*0080*/  S2R R3, SR_CgaCtaId ;  /* 0x0000000000037919 */ /* 0x000e220000008800 */
[----:B------:R-:W1:Y:S01]  /*0090*/  LDC R8, c[0x0][0x360] ;  /* 0x0000d800ff087b82 */ /* 0x000e620000000800 */
[----:B------:R-:W-:Y:S01]  /*00a0*/  MOV R2, 0x400 ;  /* 0x0000040000027802 */ /* 0x000fe20000000f00 */
[----:B------:R-:W-:Y:S01]  /*00b0*/  IMAD.MOV.U32 R5, RZ, RZ, R0 ;  /* 0x000000ffff057224 */ /* 0x000fe200078e0000 */
[----:B------:R-:W2:Y:S02]  /*00c0*/  S2R R6, SR_CTAID.Y ;  /* 0x0000000000067919 */ /* 0x000ea40000002600 */
[----:B0-----:R-:W-:-:S07]  /*00d0*/  LEA R4, R3, R2, 0x18 ;  /* 0x0000000203047211 */ /* 0x001fce00078ec0ff */
.L_x_17:
[----:B--2---:R-:W-:-:S05]  /*00e0*/  IMAD R3, R6, R9, R5 ;  /* 0x0000000906037224 */ /* 0x004fca00078e0205 */
[----:B0-----:R-:W-:-:S04]  /*00f0*/  IADD3 R2, P0, PT, R3, UR4, RZ ;  /* 0x0000000403027c10 */ /* 0x001fc8000ff1e0ff */
[----:B------:R-:W-:-:S05]  /*0100*/  LEA.HI.X.SX32 R3, R3, UR5, 0x1, P0 ;  /* 0x0000000503037c11 */ /* 0x000fca00080f0eff */
[----:B------:R-:W2:Y:S01]  /*0110*/  LDG.E.U8 R2, desc[UR8][R2.64] ;  /* 0x0000000802027981 */ /* 0x000ea2000c1e1100 */
[----:B------:R-:W-:Y:S01]  /*0120*/  LOP3.LUT R7, RZ, R5, RZ, 0x33, !PT ;  /* 0x00000005ff077212 */ /* 0x000fe200078e33ff */
[----:B-1----:R-:W-:-:S03]  /*0130*/  IMAD.IADD R5, R8, 0x1, R5 ;  /* 0x0000000108057824 */ /* 0x002fc600078e0205 */
[-C--:B------:R-:W-:Y:S02]  /*0140*/  IADD3 R7, PT, PT, R4, R9.reuse, R7 ;  /* 0x0000000904077210 */ /* 0x080fe40007ffe007 */
[----:B------:R-:W-:-:S03]  /*0150*/  ISETP.GE.AND P0, PT, R5, R9, PT ;  /* 0x000000090500720c */ /* 0x000fc60003f06270 */
[----:B--2---:R0:W-:Y:S10]  /*0160*/  STS.U8 [R7], R2 ;  /* 0x0000000207007388 */ /* 0x0041f40000000000 */
[----:B------:R-:W-:Y:S05]  /*0170*/  @!P0 BRA `(.L_x_17) ;  /* 0xfffffffc00d88947 */ /* 0x000fea000383ffff */
.L_x_16:
[----:B------:R-:W-:Y:S05]  /*0180*/  BSYNC.RECONVERGENT B0 ;  /* 0x0000000000007941 */ /* 0x000fea0003800200 */
.L_x_15:
[----:B------:R-:W-:Y:S01]  /*0190*/  BAR.SYNC.DEFER_BLOCKING 0x0 ;  /* 0x0000000000007b1d */ /* 0x000fe20000010000 */
[----:B------:R-:W-:-:S04]  /*01a0*/  ISETP.NE.AND P0, PT, R9, 0x1, PT ;  /* 0x000000010900780c */ /* 0x000fc80003f05270 */
[----:B------:R-:W-:Y:S01]  /*01b0*/  ISETP.NE.OR P0, PT, R0, RZ, !P0 ;  /* 0x000000ff0000720c */ /* 0x000fe20004705670 */
[----:B------:R-:W-:-:S12]  /*01c0*/  BSSY.RECONVERGENT B0, `(.L_x_18) ;  /* 0x0000086000007945 */ /* 0x000fd80003800200 */
[----:B------:R-:W-:Y:S05]  /*01d0*/  @P0 BRA `(.L_x_19) ;  /* 0x0000000800100947 */ /* 0x000fea0003800000 */
[----:B0-----:R-:W-:Y:S01]  /*01e0*/  VIADD R2, R9, 0xfffffffe ;  /* 0xfffffffe09027836 */ /* 0x001fe20000000000 */
[----:B------:R-:W-:-:S04]  /*01f0*/  UMOV UR4, 0x1 ;  /* 0x0000000100047882 */ /* 0x000fc80000000000 */
[----:B------:R-:W-:Y:S01]  /*0200*/  ISETP.GE.U32.AND P0, PT, R2, 0x7, PT ;  /* 0x000000070200780c */ /* 0x000fe20003f06070 */
[----:B------:R-:W-:-:S05]  /*0210*/  VIADD R2, R9, 0xffffffff ;  /* 0xffffffff09027836 */ /* 0x000fca0000000000 */
[----:B------:R-:W-:-:S07]  /*0220*/  LOP3.LUT R9, R2, 0x7, RZ, 0xc0, !PT ;  /* 0x0000000702097812 */ /* 0x000fce00078ec0ff */
[----:B------:R-:W-:Y:S05]  /*0230*/  @!P0 BRA `(.L_x_20) ;  /* 0x0000000000e08947 */ /* 0x000fea0003800000 */
[----:B------:R-:W0:Y:S01]  /*0240*/  S2UR UR6, SR_CgaCtaId ;  /* 0x00000000000679c3 */ /* 0x000e220000008800 */
[----:B------:R-:W-:Y:S01]  /*0250*/  UMOV UR5, 0x400 ;  /* 0x0000040000057882 */ /* 0x000fe20000000000 */
[----:B------:R-:W-:Y:S01]  /*0260*/  LOP3.LUT R3, R2, 0xfffffff8, RZ, 0xc0, !PT ;  /* 0xfffffff802037812 */ /* 0x000fe200078ec0ff */
[----:B------:R-:W-:-:S04]  /*0270*/  UIADD3 UR4, UPT, UPT, UR5, 0x1f4, URZ ;  /* 0x000001f405047890 */ /* 0x000fc8000fffe0ff */
[----:B------:R-:W-:Y:S01]  /*0280*/  IMAD.MOV R3, RZ, RZ, -R3 ;  /* 0x000000ffff037224 */ /* 0x000fe200078e0a03 */
[----:B0-----:R-:W-:Y:S02]  /*0290*/  ULEA UR4, UR6, UR4, 0x18 ;  /* 0x0000000406047291 */ /* 0x001fe4000f8ec0ff */
[----:B------:R-:W-:Y:S02]  /*02a0*/  ULEA UR5, UR6, UR5, 0x18 ;  /* 0x0000000506057291 */ /* 0x000fe4000f8ec0ff */
[----:B------:R-:W-:Y:S01]  /*02b0*/  UIADD3 UR4, UPT, UPT, UR4, 0x4, URZ ;  /* 0x0000000404047890 */ /* 0x000fe2000fffe0ff */
[----:B------:R-:W-:-:S11]  /*02c0*/  UMOV UR6, 0x4 ;  /* 0x0000000400067882 */ /* 0x000fd60000000000 */
.L_x_21:
        /* <DEDUP_REMOVED lines=47> */
.L_x_20:
        /* <DEDUP_REMOVED lines=34> */
.L_x_22:
        /* <DEDUP_REMOVED lines=23> */
.L_x_23:
        /* <DEDUP_REMOVED lines=13> */
.L_x_19:
[----:B------:R-:W-:Y:S05]  /*0a20*/  BSYNC.RECONVERGENT B0 ;  /* 0x0000000000007941 */ /* 0x000fea0003800200 */
.L_x_18:
[----:B------:R-:W3:Y:S01]  /*0a30*/  LDCU UR5, c[0x0][0x390] ;  /* 0x00007200ff0577ac */ /* 0x000ee20008000800 */
[----:B------:R-:W-:Y:S01]  /*0a40*/  BAR.SYNC.DEFER_BLOCKING 0x0 ;  /* 0x0000000000007b1d */ /* 0x000fe20000010000 */
[----:B---3--:R-:W-:-:S13]  /*0a50*/  ISETP.GE.AND P0, PT, R0, UR5, PT ;  /* 0x0000000500007c0c */ /* 0x008fda000bf06270 */
[----:B------:R-:W-:Y:S05]  /*0a60*/  @P0 EXIT ;  /* 0x000000000000094d */ /* 0x000fea0003800000 */
[----:B012---:R-:W0:Y:S01]  /*0a70*/  S2R R3, SR_CgaCtaId ;  /* 0x0000000000037919 */ /* 0x007e220000008800 */
[----:B------:R-:W-:Y:S01]  /*0a80*/  MOV R2, 0x400 ;  /* 0x0000040000027802 */ /* 0x000fe20000000f00 */
[----:B------:R-:W1:Y:S01]  /*0a90*/  LDCU UR4, c[0x0][0x360] ;  /* 0x00006c00ff0477ac */ /* 0x000e620008000800 */
[----:B------:R-:W2:Y:S03]  /*0aa0*/  S2R R7, SR_CTAID.Y ;  /* 0x0000000000077919 */ /* 0x000ea60000002600 */
[----:B------:R-:W-:Y:S01]  /*0ab0*/  VIADD R2, R2, 0x1f4 ;  /* 0x000001f402027836 */ /* 0x000fe20000000000 */
[----:B------:R-:W3:Y:S04]  /*0ac0*/  LDCU.64 UR6, c[0x0][0x388] ;  /* 0x00007100ff0677ac */ /* 0x000ee80008000a00 */
[----:B01-3--:R-:W-:-:S07]  /*0ad0*/  LEA R9, R3, R2, 0x18 ;  /* 0x0000000203097211 */ /* 0x00bfce00078ec0ff */
.L_x_24:
[----:B0-----:R-:W-:Y:S01]  /*0ae0*/  LOP3.LUT R2, RZ, R0, RZ, 0x33, !PT ;  /* 0x00000000ff027212 */ /* 0x001fe200078e33ff */
[----:B--2---:R-:W-:Y:S02]  /*0af0*/  IMAD R3, R7, UR5, R0 ;  /* 0x0000000507037c24 */ /* 0x004fe4000f8e0200 */
[----:B------:R-:W-:Y:S01]  /*0b00*/  VIADD R0, R0, UR4 ;  /* 0x0000000400007c36 */ /* 0x000fe20008000000 */
[----:B------:R-:W-:Y:S02]  /*0b10*/  IADD3 R4, PT, PT, R9, UR5, R2 ;  /* 0x0000000509047c10 */ /* 0x000fe4000fffe002 */
[----:B------:R-:W-:-:S03]  /*0b20*/  IADD3 R2, P0, PT, R3, UR6, RZ ;  /* 0x0000000603027c10 */ /* 0x000fc6000ff1e0ff */
[----:B------:R-:W0:Y:S01]  /*0b30*/  LDS.U8 R5, [R4] ;  /* 0x0000000004057984 */ /* 0x000e220000000000 */
[----:B------:R-:W-:Y:S02]  /*0b40*/  LEA.HI.X.SX32 R3, R3, UR7, 0x1, P0 ;  /* 0x0000000703037c11 */ /* 0x000fe400080f0eff */
[----:B------:R-:W-:-:S03]  /*0b50*/  ISETP.GE.AND P0, PT, R0, UR5, PT ;  /* 0x0000000500007c0c */ /* 0x000fc6000bf06270 */
[----:B0-----:R0:W-:Y:S10]  /*0b60*/  STG.E.U8 desc[UR8][R2.64], R5 ;  /* 0x0000000502007986 */ /* 0x0011f4000c101108 */
[----:B------:R-:W-:Y:S05]  /*0b70*/  @!P0 BRA `(.L_x_24) ;  /* 0xfffffffc00d88947 */ /* 0x000fea000383ffff */
[----:B------:R-:W-:Y:S05]  /*0b80*/  EXIT ;  /* 0x000000000000794d */ /* 0x000fea0003800000 */
.L_x_25:
        /* <DEDUP_REMOVED lines=15> */
.L_x_40:


//--------------------- .text._Z17left_to_rightpassPhS_ii --------------------------
	.section	.text._Z17left_to_rightpassPhS_ii,"ax",@progbits
	.align	128
        .global         _Z17left_to_rightpassPhS_ii
        .type           _Z17left_to_rightpassPhS_ii,@function
        .size           _Z17left_to_rightpassPhS_ii,(.L_x_41 - _Z17left_to_rightpassPhS_ii)
        .other          _Z17left_to_rightpassPhS_ii,@"STO_CUDA_ENTRY STV_DEFAULT"
_Z17left_to_rightpassPhS_ii:
.text._Z17left_to_rightpassPhS_ii:
        /* <DEDUP_REMOVED lines=14> */
.L_x_28:
[----:B--2---:R-:W-:-:S05]  /*00e0*/  IMAD R3, R6, R9, R5 ;  /* 0x0000000906037224 */ /* 0x004fca00078e0205 */
[----:B0-----:R-:W-:-:S04]  /*00f0*/  IADD3 R2, P0, PT, R3, UR4, RZ ;  /* 0x0000000403027c10 */ /* 0x001fc8000ff1e0ff */
[----:B------:R-:W-:-:S05]  /*0100*/  LEA.HI.X.SX32 R3, R3, UR5, 0x1, P0 ;  /* 0x0000000503037c11 */ /* 0x000fca00080f0eff */
[----:B------:R-:W2:Y:S01]  /*0110*/  LDG.E.U8 R2, desc[UR8][R2.64] ;  /* 0x0000000802027981 */ /* 0x000ea2000c1e1100 */
[--C-:B------:R-:W-:Y:S02]  /*0120*/  IMAD.IADD R7, R4, 0x1, R5.reuse ;  /* 0x0000000104077824 */ /* 0x100fe400078e0205 */
[----:B-1----:R-:W-:-:S05]  /*0130*/  IMAD.IADD R5, R8, 0x1, R5 ;  /* 0x0000000108057824 */ /* 0x002fca00078e0205 */
[----:B------:R-:W-:Y:S01]  /*0140*/  ISETP.GE.AND P0, PT, R5, R9, PT ;  /* 0x000000090500720c */ /* 0x000fe20003f06270 */
[----:B--2---:R0:W-:-:S12]  /*0150*/  STS.U8 [R7], R2 ;  /* 0x0000000207007388 */ /* 0x0041d80000000000 */
[----:B------:R-:W-:Y:S05]  /*0160*/  @!P0 BRA `(.L_x_28) ;  /* 0xfffffffc00dc8947 */ /* 0x000fea000383ffff */
.L_x_27:
[----:B------:R-:W-:Y:S05]  /*0170*/  BSYNC.RECONVERGENT B0 ;  /* 0x0000000000007941 */ /* 0x000fea0003800200 */
.L_x_26:
        /* <DEDUP_REMOVED lines=20> */
.L_x_32:
        /* <DEDUP_REMOVED lines=47> */
.L_x_31:
        /* <DEDUP_REMOVED lines=34> */
.L_x_33:
        /* <DEDUP_REMOVED lines=23> */
.L_x_34:
        /* <DEDUP_REMOVED lines=13> */
.L_x_30:
[----:B------:R-:W-:Y:S05]  /*0a10*/  BSYNC.RECONVERGENT B0 ;  /* 0x0000000000007941 */ /* 0x000fea0003800200 */
.L_x_29:
[----:B------:R-:W3:Y:S01]  /*0a20*/  LDCU UR7, c[0x0][0x390] ;  /* 0x00007200ff0777ac */ /* 0x000ee20008000800 */
[----:B------:R-:W-:Y:S01]  /*0a30*/  BAR.SYNC.DEFER_BLOCKING 0x0 ;  /* 0x0000000000007b1d */ /* 0x000fe20000010000 */
[----:B---3--:R-:W-:-:S13]  /*0a40*/  ISETP.GE.AND P0, PT, R0, UR7, PT ;  /* 0x0000000700007c0c */ /* 0x008fda000bf06270 */
[----:B------:R-:W-:Y:S05]  /*0a50*/  @P0 EXIT ;  /* 0x000000000000094d */ /* 0x000fea0003800000 */
[----:B------:R-:W3:Y:S01]  /*0a60*/  S2UR UR5, SR_CgaCtaId ;  /* 0x00000000000579c3 */ /* 0x000ee20000008800 */
[----:B0-----:R-:W0:Y:S01]  /*0a70*/  S2R R7, SR_CTAID.Y ;  /* 0x0000000000077919 */ /* 0x001e220000002600 */
[----:B------:R-:W-:Y:S01]  /*0a80*/  UMOV UR4, 0x400 ;  /* 0x0000040000047882 */ /* 0x000fe20000000000 */
[----:B------:R-:W4:Y:S01]  /*0a90*/  LDCU UR6, c[0x0][0x360] ;  /* 0x00006c00ff0677ac */ /* 0x000f220008000800 */
[----:B------:R-:W-:Y:S01]  /*0aa0*/  UIADD3 UR4, UPT, UPT, UR4, 0x1f4, URZ ;  /* 0x000001f404047890 */ /* 0x000fe2000fffe0ff */
[----:B------:R-:W0:Y:S03]  /*0ab0*/  LDCU.64 UR10, c[0x0][0x388] ;  /* 0x00007100ff0a77ac */ /* 0x000e260008000a00 */
[----:B---34-:R-:W-:-:S12]  /*0ac0*/  ULEA UR4, UR5, UR4, 0x18 ;  /* 0x0000000405047291 */ /* 0x018fd8000f8ec0ff */
.L_x_35:
[----:B---3--:R3:W4:Y:S01]  /*0ad0*/  LDS.U8 R5, [R0+UR4] ;  /* 0x0000000400057984 */ /* 0x0087220008000000 */
[----:B012---:R-:W-:-:S05]  /*0ae0*/  IMAD R3, R7, UR7, R0 ;  /* 0x0000000707037c24 */ /* 0x007fca000f8e0200 */
[----:B------:R-:W-:Y:S01]  /*0af0*/  IADD3 R2, P0, PT, R3, UR10, RZ ;  /* 0x0000000a03027c10 */ /* 0x000fe2000ff1e0ff */
[----:B---3--:R-:W-:-:S03]  /*0b00*/  VIADD R0, R0, UR6 ;  /* 0x0000000600007c36 */ /* 0x008fc60008000000 */
[----:B------:R-:W-:Y:S02]  /*0b10*/  LEA.HI.X.SX32 R3, R3, UR11, 0x1, P0 ;  /* 0x0000000b03037c11 */ /* 0x000fe400080f0eff */
[----:B------:R-:W-:-:S03]  /*0b20*/  ISETP.GE.AND P0, PT, R0, UR7, PT ;  /* 0x0000000700007c0c */ /* 0x000fc6000bf06270 */
[----:B----4-:R3:W-:Y:S10]  /*0b30*/  STG.E.U8 desc[UR8][R2.64], R5 ;  /* 0x0000000502007986 */ /* 0x0107f4000c101108 */
[----:B------:R-:W-:Y:S05]  /*0b40*/  @!P0 BRA `(.L_x_35) ;  /* 0xfffffffc00e08947 */ /* 0x000fea000383ffff */
[----:B------:R-:W-:Y:S05]  /*0b50*/  EXIT ;  /* 0x000000000000794d */ /* 0x000fea0003800000 */
.L_x_36:
        /* <DEDUP_REMOVED lines=10> */
.L_x_41:


//--------------------- .nv.shared.reserved.0     --------------------------
	.section	.nv.shared.reserved.0,"aw",@nobits
	.weak		__nv_reservedSMEM_offset_0_alias
	.size		__nv_reservedSMEM_offset_0_alias, 0, 64
	.other		__nv_reservedSMEM_offset_0_alias,@"STO_CUDA_RESERVED_SHARED STV_DEFAULT"
__nv_reservedSMEM_offset_0_alias:
	.zero		0
	.zero		64


//--------------------- .nv.shared._Z14down_to_upscanPhS_ii --------------------------
	.section	.nv.shared._Z14down_to_upscanPhS_ii,"aw",@nobits
	.sectionflags	@""
.nv.shared._Z14down_to_upscanPhS_ii:
	.zero		3456


//--------------------- .nv.shared._Z14up_to_downscanPhS_ii --------------------------
	.section	.nv.shared._Z14up_to_downscanPhS_ii,"aw",@nobits
	.sectionflags	@""
.nv.shared._Z14up_to_downscanPhS_ii:
	.zero		3456


//--------------------- .nv.shared._Z17right_to_leftpassPhS_ii --------------------------
	.section	.nv.shared._Z17right_to_leftpassPhS_ii,"aw",@nobits
	.sectionflags	@""
.nv.shared._Z17right_to_leftpassPhS_ii:
	.zero		2024


//--------------------- .nv.shared._Z17left_to_rightpassPhS_ii --------------------------
	.section	.nv.shared._Z17left_to_rightpassPhS_ii,"aw",@nobits
	.sectionflags	@""
.nv.shared._Z17left_to_rightpassPhS_ii:
	.zero		2024


//--------------------- .nv.constant0._Z12likedtresultPhS_S_S_S_ii --------------------------
	.section	.nv.constant0._Z12likedtresultPhS_S_S_S_ii,"a",@progbits
	.sectionflags	@""
	.align	4
.nv.constant0._Z12likedtresultPhS_S_S_S_ii:
	.zero		944


//--------------------- .nv.constant0._Z14down_to_upscanPhS_ii --------------------------
	.section	.nv.constant0._Z14down_to_upscanPhS_ii,"a",@progbits
	.sectionflags	@""
	.align	4
.nv.constant0._Z14down_to_upscanPhS_ii:
	.zero		920


//--------------------- .nv.constant0._Z14up_to_downscanPhS_ii --------------------------
	.section	.nv.constant0._Z14up_to_downscanPhS_ii,"a",@progbits
	.sectionflags	@""
	.align	4
.nv.constant0._Z14up_to_downscanPhS_ii:
	.zero		920


//--------------------- .nv.constant0._Z17right_to_leftpassPhS_ii --------------------------
	.section	.nv.constant0._Z17right_to_leftpassPhS_ii,"a",@progbits
	.sectionflags	@""
	.align	4
.nv.constant0._Z17right_to_leftpassPhS_ii:
	.zero		920


//--------------------- .nv.constant0._Z17left_to_rightpassPhS_ii --------------------------
	.section	.nv.constant0._Z17left_to_rightpassPhS_ii,"a",@progbits
	.sectionflags	@""
	.align	4
.nv.constant0._Z17left_to_rightpassPhS_ii:
	.zero		920


//--------------------- SYMBOLS --------------------------

	.type		.nv.reservedSmem.offset0,@object
	.size		.nv.reservedSmem.offset0,0x4
	.type		.nv.reservedSmem.cap,@object
	.size		.nv.reservedSmem.cap,0x4
